//
// Generated by NVIDIA NVVM Compiler
//
// Compiler Build ID: CL-36424714
// Cuda compilation tools, release 13.0, V13.0.88
// Based on NVVM 20.0.0
//

.version 9.0
.target sm_100
.address_size 64

	// .globl	_Z10reluKernelPfi
// _ZZ13softmaxKernelPfiE8shared_x has been demoted
// _ZZ13softmaxKernelPfiE8temp_max has been demoted
// _ZZ13softmaxKernelPfiE8temp_sum has been demoted
// _ZZ13softmaxKernelPfiE10shared_max has been demoted
// _ZZ13softmaxKernelPfiE10shared_sum has been demoted
// _ZZ24optimizedMatrixMulKernelPfS_S_S_iiiE2As has been demoted
// _ZZ24optimizedMatrixMulKernelPfS_S_S_iiiE2Bs has been demoted

.visible .entry _Z10reluKernelPfi(
	.param .u64 .ptr .align 1 _Z10reluKernelPfi_param_0,
	.param .u32 _Z10reluKernelPfi_param_1
)
{
	.reg .pred 	%p<2>;
	.reg .b32 	%r<6>;
	.reg .b32 	%f<3>;
	.reg .b64 	%rd<5>;

	ld.param.u64 	%rd1, [_Z10reluKernelPfi_param_0];
	ld.param.u32 	%r2, [_Z10reluKernelPfi_param_1];
	mov.u32 	%r3, %ctaid.x;
	mov.u32 	%r4, %ntid.x;
	mov.u32 	%r5, %tid.x;
	mad.lo.s32 	%r1, %r3, %r4, %r5;
	setp.ge.s32 	%p1, %r1, %r2;
	@%p1 bra 	$L__BB0_2;
	cvta.to.global.u64 	%rd2, %rd1;
	mul.wide.s32 	%rd3, %r1, 4;
	add.s64 	%rd4, %rd2, %rd3;
	ld.global.f32 	%f1, [%rd4];
	max.f32 	%f2, %f1, 0f00000000;
	st.global.f32 	[%rd4], %f2;
$L__BB0_2:
	ret;

}
	// .globl	_Z13softmaxKernelPfi
.visible .entry _Z13softmaxKernelPfi(
	.param .u64 .ptr .align 1 _Z13softmaxKernelPfi_param_0,
	.param .u32 _Z13softmaxKernelPfi_param_1
)
{
	.reg .pred 	%p<17>;
	.reg .b32 	%r<48>;
	.reg .b32 	%f<43>;
	.reg .b64 	%rd<7>;
	// demoted variable
	.shared .align 4 .b8 _ZZ13softmaxKernelPfiE8shared_x[40];
	// demoted variable
	.shared .align 4 .b8 _ZZ13softmaxKernelPfiE8temp_max[1024];
	// demoted variable
	.shared .align 4 .b8 _ZZ13softmaxKernelPfiE8temp_sum[1024];
	// demoted variable
	.shared .align 4 .f32 _ZZ13softmaxKernelPfiE10shared_max;
	// demoted variable
	.shared .align 4 .f32 _ZZ13softmaxKernelPfiE10shared_sum;
	ld.param.u64 	%rd2, [_Z13softmaxKernelPfi_param_0];
	ld.param.u32 	%r19, [_Z13softmaxKernelPfi_param_1];
	cvta.to.global.u64 	%rd1, %rd2;
	mov.u32 	%r47, %tid.x;
	setp.ge.s32 	%p1, %r47, %r19;
	@%p1 bra 	$L__BB1_3;
	mov.u32 	%r2, %ntid.x;
	mov.u32 	%r21, _ZZ13softmaxKernelPfiE8shared_x;
	mov.u32 	%r42, %r47;
$L__BB1_2:
	mul.wide.s32 	%rd3, %r42, 4;
	add.s64 	%rd4, %rd1, %rd3;
	ld.global.f32 	%f9, [%rd4];
	shl.b32 	%r20, %r42, 2;
	add.s32 	%r22, %r21, %r20;
	st.shared.f32 	[%r22], %f9;
	add.s32 	%r42, %r42, %r2;
	setp.lt.s32 	%p2, %r42, %r19;
	@%p2 bra 	$L__BB1_2;
$L__BB1_3:
	setp.ge.s32 	%p3, %r47, %r19;
	bar.sync 	0;
	mov.f32 	%f40, 0fFF800000;
	@%p3 bra 	$L__BB1_6;
	mov.f32 	%f40, 0fFF800000;
	mov.u32 	%r5, %ntid.x;
	mov.u32 	%r24, _ZZ13softmaxKernelPfiE8shared_x;
	mov.u32 	%r43, %r47;
$L__BB1_5:
	shl.b32 	%r23, %r43, 2;
	add.s32 	%r25, %r24, %r23;
	ld.shared.f32 	%f12, [%r25];
	max.f32 	%f40, %f40, %f12;
	add.s32 	%r43, %r43, %r5;
	setp.lt.s32 	%p4, %r43, %r19;
	@%p4 bra 	$L__BB1_5;
$L__BB1_6:
	shl.b32 	%r26, %r47, 2;
	mov.u32 	%r27, _ZZ13softmaxKernelPfiE8temp_max;
	add.s32 	%r8, %r27, %r26;
	st.shared.f32 	[%r8], %f40;
	bar.sync 	0;
	mov.u32 	%r9, %ntid.x;
	setp.lt.u32 	%p5, %r9, 2;
	@%p5 bra 	$L__BB1_11;
	mov.u32 	%r44, %r9;
$L__BB1_8:
	shr.u32 	%r11, %r44, 1;
	setp.ge.u32 	%p6, %r47, %r11;
	@%p6 bra 	$L__BB1_10;
	ld.shared.f32 	%f13, [%r8];
	shl.b32 	%r28, %r11, 2;
	add.s32 	%r29, %r8, %r28;
	ld.shared.f32 	%f14, [%r29];
	max.f32 	%f15, %f13, %f14;
	st.shared.f32 	[%r8], %f15;
$L__BB1_10:
	bar.sync 	0;
	setp.gt.u32 	%p7, %r44, 3;
	mov.u32 	%r44, %r11;
	@%p7 bra 	$L__BB1_8;
$L__BB1_11:
	setp.ne.s32 	%p8, %r47, 0;
	@%p8 bra 	$L__BB1_13;
	ld.shared.f32 	%f16, [_ZZ13softmaxKernelPfiE8temp_max];
	st.shared.f32 	[_ZZ13softmaxKernelPfiE10shared_max], %f16;
$L__BB1_13:
	setp.ge.s32 	%p9, %r47, %r19;
	bar.sync 	0;
	mov.f32 	%f42, 0f00000000;
	@%p9 bra 	$L__BB1_16;
	mov.f32 	%f42, 0f00000000;
	ld.shared.f32 	%f4, [_ZZ13softmaxKernelPfiE10shared_max];
	mov.u32 	%r31, _ZZ13softmaxKernelPfiE8shared_x;
	mov.u32 	%r45, %r47;
$L__BB1_15:
	shl.b32 	%r30, %r45, 2;
	add.s32 	%r32, %r31, %r30;
	ld.shared.f32 	%f19, [%r32];
	sub.f32 	%f20, %f19, %f4;
	fma.rn.f32 	%f21, %f20, 0f3BBB989D, 0f3F000000;
	cvt.sat.f32.f32 	%f22, %f21;
	mov.f32 	%f23, 0f4B400001;
	mov.f32 	%f24, 0f437C0000;
	fma.rm.f32 	%f25, %f22, %f24, %f23;
	add.f32 	%f26, %f25, 0fCB40007F;
	neg.f32 	%f27, %f26;
	fma.rn.f32 	%f28, %f20, 0f3FB8AA3B, %f27;
	fma.rn.f32 	%f29, %f20, 0f32A57060, %f28;
	mov.b32 	%r33, %f25;
	shl.b32 	%r34, %r33, 23;
	mov.b32 	%f30, %r34;
	ex2.approx.ftz.f32 	%f31, %f29;
	mul.f32 	%f32, %f31, %f30;
	st.shared.f32 	[%r32], %f32;
	add.f32 	%f42, %f42, %f32;
	add.s32 	%r45, %r45, %r9;
	setp.lt.s32 	%p10, %r45, %r19;
	@%p10 bra 	$L__BB1_15;
$L__BB1_16:
	setp.lt.u32 	%p11, %r9, 2;
	mov.u32 	%r36, _ZZ13softmaxKernelPfiE8temp_sum;
	add.s32 	%r14, %r36, %r26;
	st.shared.f32 	[%r14], %f42;
	bar.sync 	0;
	@%p11 bra 	$L__BB1_21;
	mov.u32 	%r46, %r9;
$L__BB1_18:
	shr.u32 	%r16, %r46, 1;
	setp.ge.u32 	%p12, %r47, %r16;
	@%p12 bra 	$L__BB1_20;
	shl.b32 	%r37, %r16, 2;
	add.s32 	%r38, %r14, %r37;
	ld.shared.f32 	%f33, [%r38];
	ld.shared.f32 	%f34, [%r14];
	add.f32 	%f35, %f33, %f34;
	st.shared.f32 	[%r14], %f35;
$L__BB1_20:
	bar.sync 	0;
	setp.gt.u32 	%p13, %r46, 3;
	mov.u32 	%r46, %r16;
	@%p13 bra 	$L__BB1_18;
$L__BB1_21:
	setp.ne.s32 	%p14, %r47, 0;
	@%p14 bra 	$L__BB1_23;
	ld.shared.f32 	%f36, [_ZZ13softmaxKernelPfiE8temp_sum];
	st.shared.f32 	[_ZZ13softmaxKernelPfiE10shared_sum], %f36;
$L__BB1_23:
	setp.ge.s32 	%p15, %r47, %r19;
	bar.sync 	0;
	@%p15 bra 	$L__BB1_26;
	ld.shared.f32 	%f8, [_ZZ13softmaxKernelPfiE10shared_sum];
	mov.u32 	%r40, _ZZ13softmaxKernelPfiE8shared_x;
$L__BB1_25:
	shl.b32 	%r39, %r47, 2;
	add.s32 	%r41, %r40, %r39;
	ld.shared.f32 	%f37, [%r41];
	div.rn.f32 	%f38, %f37, %f8;
	mul.wide.s32 	%rd5, %r47, 4;
	add.s64 	%rd6, %rd1, %rd5;
	st.global.f32 	[%rd6], %f38;
	add.s32 	%r47, %r47, %r9;
	setp.lt.s32 	%p16, %r47, %r19;
	@%p16 bra 	$L__BB1_25;
$L__BB1_26:
	ret;

}
	// .globl	_Z24optimizedMatrixMulKernelPfS_S_S_iii
.visible .entry _Z24optimizedMatrixMulKernelPfS_S_S_iii(
	.param .u64 .ptr .align 1 _Z24optimizedMatrixMulKernelPfS_S_S_iii_param_0,
	.param .u64 .ptr .align 1 _Z24optimizedMatrixMulKernelPfS_S_S_iii_param_1,
	.param .u64 .ptr .align 1 _Z24optimizedMatrixMulKernelPfS_S_S_iii_param_2,
	.param .u64 .ptr .align 1 _Z24optimizedMatrixMulKernelPfS_S_S_iii_param_3,
	.param .u32 _Z24optimizedMatrixMulKernelPfS_S_S_iii_param_4,
	.param .u32 _Z24optimizedMatrixMulKernelPfS_S_S_iii_param_5,
	.param .u32 _Z24optimizedMatrixMulKernelPfS_S_S_iii_param_6
)
{
	.reg .pred 	%p<12>;
	.reg .b32 	%r<42>;
	.reg .b32 	%f<65>;
	.reg .b64 	%rd<17>;
	// demoted variable
	.shared .align 4 .b8 _ZZ24optimizedMatrixMulKernelPfS_S_S_iiiE2As[1024];
	// demoted variable
	.shared .align 4 .b8 _ZZ24optimizedMatrixMulKernelPfS_S_S_iiiE2Bs[1024];
	ld.param.u64 	%rd4, [_Z24optimizedMatrixMulKernelPfS_S_S_iii_param_0];
	ld.param.u64 	%rd5, [_Z24optimizedMatrixMulKernelPfS_S_S_iii_param_1];
	ld.param.u64 	%rd6, [_Z24optimizedMatrixMulKernelPfS_S_S_iii_param_2];
	ld.param.u64 	%rd7, [_Z24optimizedMatrixMulKernelPfS_S_S_iii_param_3];
	ld.param.u32 	%r23, [_Z24optimizedMatrixMulKernelPfS_S_S_iii_param_4];
	ld.param.u32 	%r24, [_Z24optimizedMatrixMulKernelPfS_S_S_iii_param_5];
	ld.param.u32 	%r25, [_Z24optimizedMatrixMulKernelPfS_S_S_iii_param_6];
	mov.u32 	%r26, %ctaid.y;
	mov.u32 	%r27, %ntid.y;
	mov.u32 	%r39, %tid.y;
	mad.lo.s32 	%r2, %r26, %r27, %r39;
	mov.u32 	%r28, %ctaid.x;
	mov.u32 	%r29, %ntid.x;
	mov.u32 	%r37, %tid.x;
	mad.lo.s32 	%r4, %r28, %r29, %r37;
	setp.lt.s32 	%p1, %r24, 1;
	mov.f32 	%f64, 0f00000000;
	@%p1 bra 	$L__BB2_7;
	add.s32 	%r30, %r24, 15;
	shr.u32 	%r31, %r30, 4;
	shl.b32 	%r32, %r39, 6;
	mov.u32 	%r33, _ZZ24optimizedMatrixMulKernelPfS_S_S_iiiE2As;
	add.s32 	%r5, %r33, %r32;
	shl.b32 	%r34, %r37, 2;
	add.s32 	%r6, %r5, %r34;
	mov.u32 	%r35, _ZZ24optimizedMatrixMulKernelPfS_S_S_iiiE2Bs;
	add.s32 	%r8, %r35, %r34;
	add.s32 	%r7, %r8, %r32;
	neg.s32 	%r41, %r31;
	mad.lo.s32 	%r40, %r39, %r25, %r4;
	shl.b32 	%r11, %r25, 4;
	mad.lo.s32 	%r38, %r24, %r2, %r37;
	cvta.to.global.u64 	%rd1, %rd4;
	cvta.to.global.u64 	%rd2, %rd5;
	mov.f32 	%f64, 0f00000000;
$L__BB2_2:
	setp.ge.s32 	%p2, %r2, %r23;
	mul.wide.s32 	%rd8, %r38, 4;
	add.s64 	%rd3, %rd1, %rd8;
	setp.ge.s32 	%p3, %r37, %r24;
	mov.f32 	%f62, 0f00000000;
	or.pred  	%p4, %p2, %p3;
	@%p4 bra 	$L__BB2_4;
	ld.global.f32 	%f62, [%rd3];
$L__BB2_4:
	setp.ge.s32 	%p5, %r4, %r25;
	st.shared.f32 	[%r6], %f62;
	setp.ge.s32 	%p6, %r39, %r24;
	mov.f32 	%f63, 0f00000000;
	or.pred  	%p7, %p5, %p6;
	@%p7 bra 	$L__BB2_6;
	mul.wide.s32 	%rd9, %r40, 4;
	add.s64 	%rd10, %rd2, %rd9;
	ld.global.f32 	%f63, [%rd10];
$L__BB2_6:
	st.shared.f32 	[%r7], %f63;
	bar.sync 	0;
	ld.shared.f32 	%f12, [%r5];
	ld.shared.f32 	%f13, [%r8];
	fma.rn.f32 	%f14, %f12, %f13, %f64;
	ld.shared.f32 	%f15, [%r5+4];
	ld.shared.f32 	%f16, [%r8+64];
	fma.rn.f32 	%f17, %f15, %f16, %f14;
	ld.shared.f32 	%f18, [%r5+8];
	ld.shared.f32 	%f19, [%r8+128];
	fma.rn.f32 	%f20, %f18, %f19, %f17;
	ld.shared.f32 	%f21, [%r5+12];
	ld.shared.f32 	%f22, [%r8+192];
	fma.rn.f32 	%f23, %f21, %f22, %f20;
	ld.shared.f32 	%f24, [%r5+16];
	ld.shared.f32 	%f25, [%r8+256];
	fma.rn.f32 	%f26, %f24, %f25, %f23;
	ld.shared.f32 	%f27, [%r5+20];
	ld.shared.f32 	%f28, [%r8+320];
	fma.rn.f32 	%f29, %f27, %f28, %f26;
	ld.shared.f32 	%f30, [%r5+24];
	ld.shared.f32 	%f31, [%r8+384];
	fma.rn.f32 	%f32, %f30, %f31, %f29;
	ld.shared.f32 	%f33, [%r5+28];
	ld.shared.f32 	%f34, [%r8+448];
	fma.rn.f32 	%f35, %f33, %f34, %f32;
	ld.shared.f32 	%f36, [%r5+32];
	ld.shared.f32 	%f37, [%r8+512];
	fma.rn.f32 	%f38, %f36, %f37, %f35;
	ld.shared.f32 	%f39, [%r5+36];
	ld.shared.f32 	%f40, [%r8+576];
	fma.rn.f32 	%f41, %f39, %f40, %f38;
	ld.shared.f32 	%f42, [%r5+40];
	ld.shared.f32 	%f43, [%r8+640];
	fma.rn.f32 	%f44, %f42, %f43, %f41;
	ld.shared.f32 	%f45, [%r5+44];
	ld.shared.f32 	%f46, [%r8+704];
	fma.rn.f32 	%f47, %f45, %f46, %f44;
	ld.shared.f32 	%f48, [%r5+48];
	ld.shared.f32 	%f49, [%r8+768];
	fma.rn.f32 	%f50, %f48, %f49, %f47;
	ld.shared.f32 	%f51, [%r5+52];
	ld.shared.f32 	%f52, [%r8+832];
	fma.rn.f32 	%f53, %f51, %f52, %f50;
	ld.shared.f32 	%f54, [%r5+56];
	ld.shared.f32 	%f55, [%r8+896];
	fma.rn.f32 	%f56, %f54, %f55, %f53;
	ld.shared.f32 	%f57, [%r5+60];
	ld.shared.f32 	%f58, [%r8+960];
	fma.rn.f32 	%f64, %f57, %f58, %f56;
	bar.sync 	0;
	add.s32 	%r41, %r41, 1;
	setp.ne.s32 	%p8, %r41, 0;
	add.s32 	%r40, %r40, %r11;
	add.s32 	%r39, %r39, 16;
	add.s32 	%r38, %r38, 16;
	add.s32 	%r37, %r37, 16;
	@%p8 bra 	$L__BB2_2;
$L__BB2_7:
	setp.ge.s32 	%p9, %r2, %r23;
	setp.ge.s32 	%p10, %r4, %r25;
	or.pred  	%p11, %p9, %p10;
	@%p11 bra 	$L__BB2_9;
	cvta.to.global.u64 	%rd11, %rd7;
	mul.wide.u32 	%rd12, %r2, 4;
	add.s64 	%rd13, %rd11, %rd12;
	ld.global.f32 	%f59, [%rd13];
	add.f32 	%f60, %f64, %f59;
	mad.lo.s32 	%r36, %r25, %r2, %r4;
	cvta.to.global.u64 	%rd14, %rd6;
	mul.wide.s32 	%rd15, %r36, 4;
	add.s64 	%rd16, %rd14, %rd15;
	st.global.f32 	[%rd16], %f60;
$L__BB2_9:
	ret;

}
	// .globl	_Z20backwardOutputKernelPfS_S_i
.visible .entry _Z20backwardOutputKernelPfS_S_i(
	.param .u64 .ptr .align 1 _Z20backwardOutputKernelPfS_S_i_param_0,
	.param .u64 .ptr .align 1 _Z20backwardOutputKernelPfS_S_i_param_1,
	.param .u64 .ptr .align 1 _Z20backwardOutputKernelPfS_S_i_param_2,
	.param .u32 _Z20backwardOutputKernelPfS_S_i_param_3
)
{
	.reg .pred 	%p<2>;
	.reg .b32 	%r<6>;
	.reg .b32 	%f<4>;
	.reg .b64 	%rd<11>;

	ld.param.u64 	%rd1, [_Z20backwardOutputKernelPfS_S_i_param_0];
	ld.param.u64 	%rd2, [_Z20backwardOutputKernelPfS_S_i_param_1];
	ld.param.u64 	%rd3, [_Z20backwardOutputKernelPfS_S_i_param_2];
	ld.param.u32 	%r2, [_Z20backwardOutputKernelPfS_S_i_param_3];
	mov.u32 	%r3, %ctaid.x;
	mov.u32 	%r4, %ntid.x;
	mov.u32 	%r5, %tid.x;
	mad.lo.s32 	%r1, %r3, %r4, %r5;
	setp.ge.s32 	%p1, %r1, %r2;
	@%p1 bra 	$L__BB3_2;
	cvta.to.global.u64 	%rd4, %rd1;
	cvta.to.global.u64 	%rd5, %rd2;
	cvta.to.global.u64 	%rd6, %rd3;
	mul.wide.s32 	%rd7, %r1, 4;
	add.s64 	%rd8, %rd4, %rd7;
	ld.global.f32 	%f1, [%rd8];
	add.s64 	%rd9, %rd5, %rd7;
	ld.global.f32 	%f2, [%rd9];
	sub.f32 	%f3, %f1, %f2;
	add.s64 	%rd10, %rd6, %rd7;
	st.global.f32 	[%rd10], %f3;
$L__BB3_2:
	ret;

}
	// .globl	_Z16computeGradientsPfS_S_S_S_S_S_S_S_S_iii
.visible .entry _Z16computeGradientsPfS_S_S_S_S_S_S_S_S_iii(
	.param .u64 .ptr .align 1 _Z16computeGradientsPfS_S_S_S_S_S_S_S_S_iii_param_0,
	.param .u64 .ptr .align 1 _Z16computeGradientsPfS_S_S_S_S_S_S_S_S_iii_param_1,
	.param .u64 .ptr .align 1 _Z16computeGradientsPfS_S_S_S_S_S_S_S_S_iii_param_2,
	.param .u64 .ptr .align 1 _Z16computeGradientsPfS_S_S_S_S_S_S_S_S_iii_param_3,
	.param .u64 .ptr .align 1 _Z16computeGradientsPfS_S_S_S_S_S_S_S_S_iii_param_4,
	.param .u64 .ptr .align 1 _Z16computeGradientsPfS_S_S_S_S_S_S_S_S_iii_param_5,
	.param .u64 .ptr .align 1 _Z16computeGradientsPfS_S_S_S_S_S_S_S_S_iii_param_6,
	.param .u64 .ptr .align 1 _Z16computeGradientsPfS_S_S_S_S_S_S_S_S_iii_param_7,
	.param .u64 .ptr .align 1 _Z16computeGradientsPfS_S_S_S_S_S_S_S_S_iii_param_8,
	.param .u64 .ptr .align 1 _Z16computeGradientsPfS_S_S_S_S_S_S_S_S_iii_param_9,
	.param .u32 _Z16computeGradientsPfS_S_S_S_S_S_S_S_S_iii_param_10,
	.param .u32 _Z16computeGradientsPfS_S_S_S_S_S_S_S_S_iii_param_11,
	.param .u32 _Z16computeGradientsPfS_S_S_S_S_S_S_S_S_iii_param_12
)
{
	.reg .pred 	%p<6>;
	.reg .b32 	%r<21>;
	.reg .b32 	%f<153>;
	.reg .b64 	%rd<43>;

	ld.param.u64 	%rd18, [_Z16computeGradientsPfS_S_S_S_S_S_S_S_S_iii_param_0];
	ld.param.u64 	%rd19, [_Z16computeGradientsPfS_S_S_S_S_S_S_S_S_iii_param_1];
	ld.param.u64 	%rd20, [_Z16computeGradientsPfS_S_S_S_S_S_S_S_S_iii_param_2];
	ld.param.u64 	%rd13, [_Z16computeGradientsPfS_S_S_S_S_S_S_S_S_iii_param_4];
	ld.param.u64 	%rd14, [_Z16computeGradientsPfS_S_S_S_S_S_S_S_S_iii_param_5];
	ld.param.u64 	%rd15, [_Z16computeGradientsPfS_S_S_S_S_S_S_S_S_iii_param_6];
	ld.param.u64 	%rd17, [_Z16computeGradientsPfS_S_S_S_S_S_S_S_S_iii_param_8];
	cvta.to.global.u64 	%rd1, %rd20;
	cvta.to.global.u64 	%rd2, %rd19;
	cvta.to.global.u64 	%rd3, %rd18;
	mov.u32 	%r12, %ctaid.x;
	mov.u32 	%r13, %ntid.x;
	mov.u32 	%r14, %tid.x;
	mad.lo.s32 	%r1, %r12, %r13, %r14;
	setp.gt.s32 	%p1, %r1, 9;
	@%p1 bra 	$L__BB4_3;
	cvta.to.global.u64 	%rd21, %rd14;
	mul.wide.s32 	%rd22, %r1, 4;
	add.s64 	%rd23, %rd3, %rd22;
	ld.global.f32 	%f3, [%rd23];
	add.s64 	%rd24, %rd2, %rd22;
	ld.global.f32 	%f4, [%rd24];
	sub.f32 	%f1, %f3, %f4;
	add.s64 	%rd25, %rd21, %rd22;
	st.global.f32 	[%rd25], %f1;
	shl.b32 	%r17, %r1, 7;
	cvta.to.global.u64 	%rd26, %rd13;
	add.s64 	%rd4, %rd26, 32;
	add.s64 	%rd41, %rd1, 32;
	mov.b32 	%r18, 0;
$L__BB4_2:
	mul.wide.s32 	%rd27, %r17, 4;
	add.s64 	%rd28, %rd4, %rd27;
	ld.global.f32 	%f5, [%rd41+-32];
	mul.f32 	%f6, %f1, %f5;
	atom.global.add.f32 	%f7, [%rd28+-32], %f6;
	ld.global.f32 	%f8, [%rd41+-28];
	mul.f32 	%f9, %f1, %f8;
	atom.global.add.f32 	%f10, [%rd28+-28], %f9;
	ld.global.f32 	%f11, [%rd41+-24];
	mul.f32 	%f12, %f1, %f11;
	atom.global.add.f32 	%f13, [%rd28+-24], %f12;
	ld.global.f32 	%f14, [%rd41+-20];
	mul.f32 	%f15, %f1, %f14;
	atom.global.add.f32 	%f16, [%rd28+-20], %f15;
	ld.global.f32 	%f17, [%rd41+-16];
	mul.f32 	%f18, %f1, %f17;
	atom.global.add.f32 	%f19, [%rd28+-16], %f18;
	ld.global.f32 	%f20, [%rd41+-12];
	mul.f32 	%f21, %f1, %f20;
	atom.global.add.f32 	%f22, [%rd28+-12], %f21;
	ld.global.f32 	%f23, [%rd41+-8];
	mul.f32 	%f24, %f1, %f23;
	atom.global.add.f32 	%f25, [%rd28+-8], %f24;
	ld.global.f32 	%f26, [%rd41+-4];
	mul.f32 	%f27, %f1, %f26;
	atom.global.add.f32 	%f28, [%rd28+-4], %f27;
	ld.global.f32 	%f29, [%rd41];
	mul.f32 	%f30, %f1, %f29;
	atom.global.add.f32 	%f31, [%rd28], %f30;
	ld.global.f32 	%f32, [%rd41+4];
	mul.f32 	%f33, %f1, %f32;
	atom.global.add.f32 	%f34, [%rd28+4], %f33;
	ld.global.f32 	%f35, [%rd41+8];
	mul.f32 	%f36, %f1, %f35;
	atom.global.add.f32 	%f37, [%rd28+8], %f36;
	ld.global.f32 	%f38, [%rd41+12];
	mul.f32 	%f39, %f1, %f38;
	atom.global.add.f32 	%f40, [%rd28+12], %f39;
	ld.global.f32 	%f41, [%rd41+16];
	mul.f32 	%f42, %f1, %f41;
	atom.global.add.f32 	%f43, [%rd28+16], %f42;
	ld.global.f32 	%f44, [%rd41+20];
	mul.f32 	%f45, %f1, %f44;
	atom.global.add.f32 	%f46, [%rd28+20], %f45;
	ld.global.f32 	%f47, [%rd41+24];
	mul.f32 	%f48, %f1, %f47;
	atom.global.add.f32 	%f49, [%rd28+24], %f48;
	ld.global.f32 	%f50, [%rd41+28];
	mul.f32 	%f51, %f1, %f50;
	atom.global.add.f32 	%f52, [%rd28+28], %f51;
	add.s32 	%r18, %r18, 16;
	add.s32 	%r17, %r17, 16;
	add.s64 	%rd41, %rd41, 64;
	setp.ne.s32 	%p2, %r18, 128;
	@%p2 bra 	$L__BB4_2;
$L__BB4_3:
	setp.gt.s32 	%p3, %r1, 127;
	@%p3 bra 	$L__BB4_6;
	ld.param.u64 	%rd40, [_Z16computeGradientsPfS_S_S_S_S_S_S_S_S_iii_param_7];
	ld.param.u64 	%rd39, [_Z16computeGradientsPfS_S_S_S_S_S_S_S_S_iii_param_3];
	ld.global.f32 	%f53, [%rd3];
	ld.global.f32 	%f54, [%rd2];
	sub.f32 	%f55, %f53, %f54;
	cvta.to.global.u64 	%rd29, %rd17;
	mul.wide.s32 	%rd30, %r1, 4;
	add.s64 	%rd31, %rd29, %rd30;
	ld.global.f32 	%f56, [%rd31];
	fma.rn.f32 	%f57, %f55, %f56, 0f00000000;
	ld.global.f32 	%f58, [%rd3+4];
	ld.global.f32 	%f59, [%rd2+4];
	sub.f32 	%f60, %f58, %f59;
	ld.global.f32 	%f61, [%rd31+512];
	fma.rn.f32 	%f62, %f60, %f61, %f57;
	ld.global.f32 	%f63, [%rd3+8];
	ld.global.f32 	%f64, [%rd2+8];
	sub.f32 	%f65, %f63, %f64;
	ld.global.f32 	%f66, [%rd31+1024];
	fma.rn.f32 	%f67, %f65, %f66, %f62;
	ld.global.f32 	%f68, [%rd3+12];
	ld.global.f32 	%f69, [%rd2+12];
	sub.f32 	%f70, %f68, %f69;
	ld.global.f32 	%f71, [%rd31+1536];
	fma.rn.f32 	%f72, %f70, %f71, %f67;
	ld.global.f32 	%f73, [%rd3+16];
	ld.global.f32 	%f74, [%rd2+16];
	sub.f32 	%f75, %f73, %f74;
	ld.global.f32 	%f76, [%rd31+2048];
	fma.rn.f32 	%f77, %f75, %f76, %f72;
	ld.global.f32 	%f78, [%rd3+20];
	ld.global.f32 	%f79, [%rd2+20];
	sub.f32 	%f80, %f78, %f79;
	ld.global.f32 	%f81, [%rd31+2560];
	fma.rn.f32 	%f82, %f80, %f81, %f77;
	ld.global.f32 	%f83, [%rd3+24];
	ld.global.f32 	%f84, [%rd2+24];
	sub.f32 	%f85, %f83, %f84;
	ld.global.f32 	%f86, [%rd31+3072];
	fma.rn.f32 	%f87, %f85, %f86, %f82;
	ld.global.f32 	%f88, [%rd3+28];
	ld.global.f32 	%f89, [%rd2+28];
	sub.f32 	%f90, %f88, %f89;
	ld.global.f32 	%f91, [%rd31+3584];
	fma.rn.f32 	%f92, %f90, %f91, %f87;
	ld.global.f32 	%f93, [%rd3+32];
	ld.global.f32 	%f94, [%rd2+32];
	sub.f32 	%f95, %f93, %f94;
	ld.global.f32 	%f96, [%rd31+4096];
	fma.rn.f32 	%f97, %f95, %f96, %f92;
	ld.global.f32 	%f98, [%rd3+36];
	ld.global.f32 	%f99, [%rd2+36];
	sub.f32 	%f100, %f98, %f99;
	ld.global.f32 	%f101, [%rd31+4608];
	fma.rn.f32 	%f102, %f100, %f101, %f97;
	add.s64 	%rd32, %rd1, %rd30;
	ld.global.f32 	%f103, [%rd32];
	setp.gt.f32 	%p4, %f103, 0f00000000;
	selp.f32 	%f104, 0f3F800000, 0f00000000, %p4;
	mul.f32 	%f2, %f102, %f104;
	cvta.to.global.u64 	%rd33, %rd40;
	add.s64 	%rd34, %rd33, %rd30;
	st.global.f32 	[%rd34], %f2;
	mul.lo.s32 	%r19, %r1, 784;
	cvta.to.global.u64 	%rd35, %rd15;
	add.s64 	%rd8, %rd35, 32;
	cvta.to.global.u64 	%rd36, %rd39;
	add.s64 	%rd42, %rd36, 32;
	mov.b32 	%r20, 0;
$L__BB4_5:
	mul.wide.s32 	%rd37, %r19, 4;
	add.s64 	%rd38, %rd8, %rd37;
	ld.global.f32 	%f105, [%rd42+-32];
	mul.f32 	%f106, %f2, %f105;
	atom.global.add.f32 	%f107, [%rd38+-32], %f106;
	ld.global.f32 	%f108, [%rd42+-28];
	mul.f32 	%f109, %f2, %f108;
	atom.global.add.f32 	%f110, [%rd38+-28], %f109;
	ld.global.f32 	%f111, [%rd42+-24];
	mul.f32 	%f112, %f2, %f111;
	atom.global.add.f32 	%f113, [%rd38+-24], %f112;
	ld.global.f32 	%f114, [%rd42+-20];
	mul.f32 	%f115, %f2, %f114;
	atom.global.add.f32 	%f116, [%rd38+-20], %f115;
	ld.global.f32 	%f117, [%rd42+-16];
	mul.f32 	%f118, %f2, %f117;
	atom.global.add.f32 	%f119, [%rd38+-16], %f118;
	ld.global.f32 	%f120, [%rd42+-12];
	mul.f32 	%f121, %f2, %f120;
	atom.global.add.f32 	%f122, [%rd38+-12], %f121;
	ld.global.f32 	%f123, [%rd42+-8];
	mul.f32 	%f124, %f2, %f123;
	atom.global.add.f32 	%f125, [%rd38+-8], %f124;
	ld.global.f32 	%f126, [%rd42+-4];
	mul.f32 	%f127, %f2, %f126;
	atom.global.add.f32 	%f128, [%rd38+-4], %f127;
	ld.global.f32 	%f129, [%rd42];
	mul.f32 	%f130, %f2, %f129;
	atom.global.add.f32 	%f131, [%rd38], %f130;
	ld.global.f32 	%f132, [%rd42+4];
	mul.f32 	%f133, %f2, %f132;
	atom.global.add.f32 	%f134, [%rd38+4], %f133;
	ld.global.f32 	%f135, [%rd42+8];
	mul.f32 	%f136, %f2, %f135;
	atom.global.add.f32 	%f137, [%rd38+8], %f136;
	ld.global.f32 	%f138, [%rd42+12];
	mul.f32 	%f139, %f2, %f138;
	atom.global.add.f32 	%f140, [%rd38+12], %f139;
	ld.global.f32 	%f141, [%rd42+16];
	mul.f32 	%f142, %f2, %f141;
	atom.global.add.f32 	%f143, [%rd38+16], %f142;
	ld.global.f32 	%f144, [%rd42+20];
	mul.f32 	%f145, %f2, %f144;
	atom.global.add.f32 	%f146, [%rd38+20], %f145;
	ld.global.f32 	%f147, [%rd42+24];
	mul.f32 	%f148, %f2, %f147;
	atom.global.add.f32 	%f149, [%rd38+24], %f148;
	ld.global.f32 	%f150, [%rd42+28];
	mul.f32 	%f151, %f2, %f150;
	atom.global.add.f32 	%f152, [%rd38+28], %f151;
	add.s32 	%r20, %r20, 16;
	add.s32 	%r19, %r19, 16;
	add.s64 	%rd42, %rd42, 64;
	setp.ne.s32 	%p5, %r20, 784;
	@%p5 bra 	$L__BB4_5;
$L__BB4_6:
	ret;

}
	// .globl	_Z16updateParametersPfS_S_S_iif
.visible .entry _Z16updateParametersPfS_S_S_iif(
	.param .u64 .ptr .align 1 _Z16updateParametersPfS_S_S_iif_param_0,
	.param .u64 .ptr .align 1 _Z16updateParametersPfS_S_S_iif_param_1,
	.param .u64 .ptr .align 1 _Z16updateParametersPfS_S_S_iif_param_2,
	.param .u64 .ptr .align 1 _Z16updateParametersPfS_S_S_iif_param_3,
	.param .u32 _Z16updateParametersPfS_S_S_iif_param_4,
	.param .u32 _Z16updateParametersPfS_S_S_iif_param_5,
	.param .f32 _Z16updateParametersPfS_S_S_iif_param_6
)
{
	.reg .pred 	%p<3>;
	.reg .b32 	%r<8>;
	.reg .b32 	%f<10>;
	.reg .b64 	%rd<15>;

	ld.param.u64 	%rd1, [_Z16updateParametersPfS_S_S_iif_param_0];
	ld.param.u64 	%rd2, [_Z16updateParametersPfS_S_S_iif_param_1];
	ld.param.u64 	%rd3, [_Z16updateParametersPfS_S_S_iif_param_2];
	ld.param.u64 	%rd4, [_Z16updateParametersPfS_S_S_iif_param_3];
	ld.param.u32 	%r2, [_Z16updateParametersPfS_S_S_iif_param_4];
	ld.param.u32 	%r3, [_Z16updateParametersPfS_S_S_iif_param_5];
	ld.param.f32 	%f1, [_Z16updateParametersPfS_S_S_iif_param_6];
	mov.u32 	%r4, %ctaid.x;
	mov.u32 	%r5, %ntid.x;
	mov.u32 	%r6, %tid.x;
	mad.lo.s32 	%r1, %r4, %r5, %r6;
	mul.lo.s32 	%r7, %r3, %r2;
	setp.ge.s32 	%p1, %r1, %r7;
	@%p1 bra 	$L__BB5_2;
	cvta.to.global.u64 	%rd5, %rd3;
	cvta.to.global.u64 	%rd6, %rd1;
	mul.wide.s32 	%rd7, %r1, 4;
	add.s64 	%rd8, %rd5, %rd7;
	ld.global.f32 	%f2, [%rd8];
	mul.f32 	%f3, %f1, %f2;
	add.s64 	%rd9, %rd6, %rd7;
	ld.global.f32 	%f4, [%rd9];
	sub.f32 	%f5, %f4, %f3;
	st.global.f32 	[%rd9], %f5;
$L__BB5_2:
	setp.ge.s32 	%p2, %r1, %r2;
	@%p2 bra 	$L__BB5_4;
	cvta.to.global.u64 	%rd10, %rd4;
	mul.wide.s32 	%rd11, %r1, 4;
	add.s64 	%rd12, %rd10, %rd11;
	ld.global.f32 	%f6, [%rd12];
	mul.f32 	%f7, %f1, %f6;
	cvta.to.global.u64 	%rd13, %rd2;
	add.s64 	%rd14, %rd13, %rd11;
	ld.global.f32 	%f8, [%rd14];
	sub.f32 	%f9, %f8, %f7;
	st.global.f32 	[%rd14], %f9;
$L__BB5_4:
	ret;

}


// ===== COMPILED SASS (sm_100) =====

	.target	sm_100

	.elftype	@"ET_EXEC"


//--------------------- .note.nv.tkinfo           --------------------------
	.section	.note.nv.tkinfo,"",@"SHT_NOTE"
	.sectionflags	@"SHF_NOTE_NV_TKINFO"
	.tkinfo
        /*0018*/ 	.word	0x00000002
        /*0030*/ 	.string	""
        /*0030*/ 	.string	"ptxas"
        /*0030*/ 	.string	"Cuda compilation tools, release 13.0, V13.0.88"
        /*0030*/ 	.string	"Build cuda_13.0.r13.0/compiler.36424714_0"
        /*0030*/ 	.string	"-arch sm_100 -m 64 "



//--------------------- .note.nv.cuinfo           --------------------------
	.section	.note.nv.cuinfo,"",@"SHT_NOTE"
	.sectionflags	@"SHF_NOTE_NV_CUINFO"
        /*0018*/ 	.short	0x0002
        /*001a*/ 	.short	0x0064
        /*001c*/ 	.short	0x0082
	.zero		2


//--------------------- .nv.info                  --------------------------
	.section	.nv.info,"",@"SHT_CUDA_INFO"
	.align	4


	//----- nvinfo : EIATTR_REGCOUNT
	.align		4
        /*0000*/ 	.byte	0x04, 0x2f
        /*0002*/ 	.short	(.L_1 - .L_0)
	.align		4
.L_0:
        /*0004*/ 	.word	index@(_Z10reluKernelPfi)
        /*0008*/ 	.word	0x00000008


	//----- nvinfo : EIATTR_FRAME_SIZE
	.align		4
.L_1:
        /*000c*/ 	.byte	0x04, 0x11
        /*000e*/ 	.short	(.L_3 - .L_2)
	.align		4
.L_2:
        /*0010*/ 	.word	index@(_Z10reluKernelPfi)
        /*0014*/ 	.word	0x00000000


	//----- nvinfo : EIATTR_REGCOUNT
	.align		4
.L_3:
        /*0018*/ 	.byte	0x04, 0x2f
        /*001a*/ 	.short	(.L_5 - .L_4)
	.align		4
.L_4:
        /*001c*/ 	.word	index@(_Z13softmaxKernelPfi)
        /*0020*/ 	.word	0x00000012


	//----- nvinfo : EIATTR_FRAME_SIZE
	.align		4
.L_5:
        /*0024*/ 	.byte	0x04, 0x11
        /*0026*/ 	.short	(.L_7 - .L_6)
	.align		4
.L_6:
        /*0028*/ 	.word	index@($__internal_0_$__cuda_sm3x_div_rn_noftz_f32_slowpath)
        /*002c*/ 	.word	0x00000000


	//----- nvinfo : EIATTR_FRAME_SIZE
	.align		4
.L_7:
        /*0030*/ 	.byte	0x04, 0x11
        /*0032*/ 	.short	(.L_9 - .L_8)
	.align		4
.L_8:
        /*0034*/ 	.word	index@(_Z13softmaxKernelPfi)
        /*0038*/ 	.word	0x00000000


	//----- nvinfo : EIATTR_REGCOUNT
	.align		4
.L_9:
        /*003c*/ 	.byte	0x04, 0x2f
        /*003e*/ 	.short	(.L_11 - .L_10)
	.align		4
.L_10:
        /*0040*/ 	.word	index@(_Z24optimizedMatrixMulKernelPfS_S_S_iii)
        /*0044*/ 	.word	0x00000020


	//----- nvinfo : EIATTR_FRAME_SIZE
	.align		4
.L_11:
        /*0048*/ 	.byte	0x04, 0x11
        /*004a*/ 	.short	(.L_13 - .L_12)
	.align		4
.L_12:
        /*004c*/ 	.word	index@(_Z24optimizedMatrixMulKernelPfS_S_S_iii)
        /*0050*/ 	.word	0x00000000


	//----- nvinfo : EIATTR_REGCOUNT
	.align		4
.L_13:
        /*0054*/ 	.byte	0x04, 0x2f
        /*0056*/ 	.short	(.L_15 - .L_14)
	.align		4
.L_14:
        /*0058*/ 	.word	index@(_Z20backwardOutputKernelPfS_S_i)
        /*005c*/ 	.word	0x0000000c


	//----- nvinfo : EIATTR_FRAME_SIZE
	.align		4
.L_15:
        /*0060*/ 	.byte	0x04, 0x11
        /*0062*/ 	.short	(.L_17 - .L_16)
	.align		4
.L_16:
        /*0064*/ 	.word	index@(_Z20backwardOutputKernelPfS_S_i)
        /*0068*/ 	.word	0x00000000


	//----- nvinfo : EIATTR_REGCOUNT
	.align		4
.L_17:
        /*006c*/ 	.byte	0x04, 0x2f
        /*006e*/ 	.short	(.L_19 - .L_18)
	.align		4
.L_18:
        /*0070*/ 	.word	index@(_Z16computeGradientsPfS_S_S_S_S_S_S_S_S_iii)
        /*0074*/ 	.word	0x00000020


	//----- nvinfo : EIATTR_FRAME_SIZE
	.align		4
.L_19:
        /*0078*/ 	.byte	0x04, 0x11
        /*007a*/ 	.short	(.L_21 - .L_20)
	.align		4
.L_20:
        /*007c*/ 	.word	index@(_Z16computeGradientsPfS_S_S_S_S_S_S_S_S_iii)
        /*0080*/ 	.word	0x00000000


	//----- nvinfo : EIATTR_REGCOUNT
	.align		4
.L_21:
        /*0084*/ 	.byte	0x04, 0x2f
        /*0086*/ 	.short	(.L_23 - .L_22)
	.align		4
.L_22:
        /*0088*/ 	.word	index@(_Z16updateParametersPfS_S_S_iif)
        /*008c*/ 	.word	0x0000000c


	//----- nvinfo : EIATTR_FRAME_SIZE
	.align		4
.L_23:
        /*0090*/ 	.byte	0x04, 0x11
        /*0092*/ 	.short	(.L_25 - .L_24)
	.align		4
.L_24:
        /*0094*/ 	.word	index@(_Z16updateParametersPfS_S_S_iif)
        /*0098*/ 	.word	0x00000000


	//----- nvinfo : EIATTR_MIN_STACK_SIZE
	.align		4
.L_25:
        /*009c*/ 	.byte	0x04, 0x12
        /*009e*/ 	.short	(.L_27 - .L_26)
	.align		4
.L_26:
        /*00a0*/ 	.word	index@(_Z16updateParametersPfS_S_S_iif)
        /*00a4*/ 	.word	0x00000000


	//----- nvinfo : EIATTR_MIN_STACK_SIZE
	.align		4
.L_27:
        /*00a8*/ 	.byte	0x04, 0x12
        /*00aa*/ 	.short	(.L_29 - .L_28)
	.align		4
.L_28:
        /*00ac*/ 	.word	index@(_Z16computeGradientsPfS_S_S_S_S_S_S_S_S_iii)
        /*00b0*/ 	.word	0x00000000


	//----- nvinfo : EIATTR_MIN_STACK_SIZE
	.align		4
.L_29:
        /*00b4*/ 	.byte	0x04, 0x12
        /*00b6*/ 	.short	(.L_31 - .L_30)
	.align		4
.L_30:
        /*00b8*/ 	.word	index@(_Z20backwardOutputKernelPfS_S_i)
        /*00bc*/ 	.word	0x00000000


	//----- nvinfo : EIATTR_MIN_STACK_SIZE
	.align		4
.L_31:
        /*00c0*/ 	.byte	0x04, 0x12
        /*00c2*/ 	.short	(.L_33 - .L_32)
	.align		4
.L_32:
        /*00c4*/ 	.word	index@(_Z24optimizedMatrixMulKernelPfS_S_S_iii)
        /*00c8*/ 	.word	0x00000000


	//----- nvinfo : EIATTR_MIN_STACK_SIZE
	.align		4
.L_33:
        /*00cc*/ 	.byte	0x04, 0x12
        /*00ce*/ 	.short	(.L_35 - .L_34)
	.align		4
.L_34:
        /*00d0*/ 	.word	index@(_Z13softmaxKernelPfi)
        /*00d4*/ 	.word	0x00000000


	//----- nvinfo : EIATTR_MIN_STACK_SIZE
	.align		4
.L_35:
        /*00d8*/ 	.byte	0x04, 0x12
        /*00da*/ 	.short	(.L_37 - .L_36)
	.align		4
.L_36:
        /*00dc*/ 	.word	index@(_Z10reluKernelPfi)
        /*00e0*/ 	.word	0x00000000
.L_37:


//--------------------- .nv.compat                --------------------------
	.section	.nv.compat,"",@"SHT_CUDA_COMPAT_INFO"
	.align	4
        /*0000*/ 	.byte	0x02, 0x09, 0x00, 0x00, 0x02, 0x02, 0x01, 0x00, 0x02, 0x05, 0x05, 0x00, 0x03, 0x07, 0x01, 0x01
        /*0010*/ 	.byte	0x02, 0x03, 0x00, 0x00, 0x02, 0x06, 0x01, 0x00, 0x04, 0x0b, 0x08, 0x00, 0x01, 0x00, 0x00, 0x00
        /*0020*/ 	.byte	0x00, 0x00, 0x00, 0x00


//--------------------- .nv.info._Z16updateParametersPfS_S_S_iif --------------------------
	.section	.nv.info._Z16updateParametersPfS_S_S_iif,"",@"SHT_CUDA_INFO"
	.sectionflags	@""
	.align	4


	//----- nvinfo : EIATTR_CUDA_API_VERSION
	.align		4
        /*0000*/ 	.byte	0x04, 0x37
        /*0002*/ 	.short	(.L_39 - .L_38)
.L_38:
        /*0004*/ 	.word	0x00000082


	//----- nvinfo : EIATTR_KPARAM_INFO
	.align		4
.L_39:
        /*0008*/ 	.byte	0x04, 0x17
        /*000a*/ 	.short	(.L_41 - .L_40)
.L_40:
        /*000c*/ 	.word	0x00000000
        /*0010*/ 	.short	0x0006
        /*0012*/ 	.short	0x0028
        /*0014*/ 	.byte	0x00, 0xf0, 0x11, 0x00


	//----- nvinfo : EIATTR_KPARAM_INFO
	.align		4
.L_41:
        /*0018*/ 	.byte	0x04, 0x17
        /*001a*/ 	.short	(.L_43 - .L_42)
.L_42:
        /*001c*/ 	.word	0x00000000
        /*0020*/ 	.short	0x0005
        /*0022*/ 	.short	0x0024
        /*0024*/ 	.byte	0x00, 0xf0, 0x11, 0x00


	//----- nvinfo : EIATTR_KPARAM_INFO
	.align		4
.L_43:
        /*0028*/ 	.byte	0x04, 0x17
        /*002a*/ 	.short	(.L_45 - .L_44)
.L_44:
        /*002c*/ 	.word	0x00000000
        /*0030*/ 	.short	0x0004
        /*0032*/ 	.short	0x0020
        /*0034*/ 	.byte	0x00, 0xf0, 0x11, 0x00


	//----- nvinfo : EIATTR_KPARAM_INFO
	.align		4
.L_45:
        /*0038*/ 	.byte	0x04, 0x17
        /*003a*/ 	.short	(.L_47 - .L_46)
.L_46:
        /*003c*/ 	.word	0x00000000
        /*0040*/ 	.short	0x0003
        /*0042*/ 	.short	0x0018
        /*0044*/ 	.byte	0x00, 0xf5, 0x21, 0x00


	//----- nvinfo : EIATTR_KPARAM_INFO
	.align		4
.L_47:
        /*0048*/ 	.byte	0x04, 0x17
        /*004a*/ 	.short	(.L_49 - .L_48)
.L_48:
        /*004c*/ 	.word	0x00000000
        /*0050*/ 	.short	0x0002
        /*0052*/ 	.short	0x0010
        /*0054*/ 	.byte	0x00, 0xf5, 0x21, 0x00


	//----- nvinfo : EIATTR_KPARAM_INFO
	.align		4
.L_49:
        /*0058*/ 	.byte	0x04, 0x17
        /*005a*/ 	.short	(.L_51 - .L_50)
.L_50:
        /*005c*/ 	.word	0x00000000
        /*0060*/ 	.short	0x0001
        /*0062*/ 	.short	0x0008
        /*0064*/ 	.byte	0x00, 0xf5, 0x21, 0x00


	//----- nvinfo : EIATTR_KPARAM_INFO
	.align		4
.L_51:
        /*0068*/ 	.byte	0x04, 0x17
        /*006a*/ 	.short	(.L_53 - .L_52)
.L_52:
        /*006c*/ 	.word	0x00000000
        /*0070*/ 	.short	0x0000
        /*0072*/ 	.short	0x0000
        /*0074*/ 	.byte	0x00, 0xf5, 0x21, 0x00


	//----- nvinfo : EIATTR_SPARSE_MMA_MASK
	.align		4
.L_53:
        /*0078*/ 	.byte	0x03, 0x50
        /*007a*/ 	.short	0x0000


	//----- nvinfo : EIATTR_MAXREG_COUNT
	.align		4
        /*007c*/ 	.byte	0x03, 0x1b
        /*007e*/ 	.short	0x00ff


	//----- nvinfo : EIATTR_MERCURY_ISA_VERSION
	.align		4
        /*0080*/ 	.byte	0x03, 0x5f
        /*0082*/ 	.short	0x0101


	//----- nvinfo : EIATTR_VRC_CTA_INIT_COUNT
	.align		4
        /*0084*/ 	.byte	0x02, 0x4a
	.zero		1
	.zero		1


	//----- nvinfo : EIATTR_EXIT_INSTR_OFFSETS
	.align		4
        /*0088*/ 	.byte	0x04, 0x1c
        /*008a*/ 	.short	(.L_55 - .L_54)


	//   ....[0]....
.L_54:
        /*008c*/ 	.word	0x00000160


	//   ....[1]....
        /*0090*/ 	.word	0x00000200


	//----- nvinfo : EIATTR_CRS_STACK_SIZE
	.align		4
.L_55:
        /*0094*/ 	.byte	0x04, 0x1e
        /*0096*/ 	.short	(.L_57 - .L_56)
.L_56:
        /*0098*/ 	.word	0x00000000


	//----- nvinfo : EIATTR_CBANK_PARAM_SIZE
	.align		4
.L_57:
        /*009c*/ 	.byte	0x03, 0x19
        /*009e*/ 	.short	0x002c


	//----- nvinfo : EIATTR_PARAM_CBANK
	.align		4
        /*00a0*/ 	.byte	0x04, 0x0a
        /*00a2*/ 	.short	(.L_59 - .L_58)
	.align		4
.L_58:
        /*00a4*/ 	.word	index@(.nv.constant0._Z16updateParametersPfS_S_S_iif)
        /*00a8*/ 	.short	0x0380
        /*00aa*/ 	.short	0x002c


	//----- nvinfo : EIATTR_SW_WAR
	.align		4
.L_59:
        /*00ac*/ 	.byte	0x04, 0x36
        /*00ae*/ 	.short	(.L_61 - .L_60)
.L_60:
        /*00b0*/ 	.word	0x00000008
.L_61:


//--------------------- .nv.info._Z16computeGradientsPfS_S_S_S_S_S_S_S_S_iii --------------------------
	.section	.nv.info._Z16computeGradientsPfS_S_S_S_S_S_S_S_S_iii,"",@"SHT_CUDA_INFO"
	.sectionflags	@""
	.align	4


	//----- nvinfo : EIATTR_CUDA_API_VERSION
	.align		4
        /*0000*/ 	.byte	0x04, 0x37
        /*0002*/ 	.short	(.L_63 - .L_62)
.L_62:
        /*0004*/ 	.word	0x00000082


	//----- nvinfo : EIATTR_KPARAM_INFO
	.align		4
.L_63:
        /*0008*/ 	.byte	0x04, 0x17
        /*000a*/ 	.short	(.L_65 - .L_64)
.L_64:
        /*000c*/ 	.word	0x00000000
        /*0010*/ 	.short	0x000c
        /*0012*/ 	.short	0x0058
        /*0014*/ 	.byte	0x00, 0xf0, 0x11, 0x00


	//----- nvinfo : EIATTR_KPARAM_INFO
	.align		4
.L_65:
        /*0018*/ 	.byte	0x04, 0x17
        /*001a*/ 	.short	(.L_67 - .L_66)
.L_66:
        /*001c*/ 	.word	0x00000000
        /*0020*/ 	.short	0x000b
        /*0022*/ 	.short	0x0054
        /*0024*/ 	.byte	0x00, 0xf0, 0x11, 0x00


	//----- nvinfo : EIATTR_KPARAM_INFO
	.align		4
.L_67:
        /*0028*/ 	.byte	0x04, 0x17
        /*002a*/ 	.short	(.L_69 - .L_68)
.L_68:
        /*002c*/ 	.word	0x00000000
        /*0030*/ 	.short	0x000a
        /*0032*/ 	.short	0x0050
        /*0034*/ 	.byte	0x00, 0xf0, 0x11, 0x00


	//----- nvinfo : EIATTR_KPARAM_INFO
	.align		4
.L_69:
        /*0038*/ 	.byte	0x04, 0x17
        /*003a*/ 	.short	(.L_71 - .L_70)
.L_70:
        /*003c*/ 	.word	0x00000000
        /*0040*/ 	.short	0x0009
        /*0042*/ 	.short	0x0048
        /*0044*/ 	.byte	0x00, 0xf5, 0x21, 0x00


	//----- nvinfo : EIATTR_KPARAM_INFO
	.align		4
.L_71:
        /*0048*/ 	.byte	0x04, 0x17
        /*004a*/ 	.short	(.L_73 - .L_72)
.L_72:
        /*004c*/ 	.word	0x00000000
        /*0050*/ 	.short	0x0008
        /*0052*/ 	.short	0x0040
        /*0054*/ 	.byte	0x00, 0xf5, 0x21, 0x00


	//----- nvinfo : EIATTR_KPARAM_INFO
	.align		4
.L_73:
        /*0058*/ 	.byte	0x04, 0x17
        /*005a*/ 	.short	(.L_75 - .L_74)
.L_74:
        /*005c*/ 	.word	0x00000000
        /*0060*/ 	.short	0x0007
        /*0062*/ 	.short	0x0038
        /*0064*/ 	.byte	0x00, 0xf5, 0x21, 0x00


	//----- nvinfo : EIATTR_KPARAM_INFO
	.align		4
.L_75:
        /*0068*/ 	.byte	0x04, 0x17
        /*006a*/ 	.short	(.L_77 - .L_76)
.L_76:
        /*006c*/ 	.word	0x00000000
        /*0070*/ 	.short	0x0006
        /*0072*/ 	.short	0x0030
        /*0074*/ 	.byte	0x00, 0xf5, 0x21, 0x00


	//----- nvinfo : EIATTR_KPARAM_INFO
	.align		4
.L_77:
        /*0078*/ 	.byte	0x04, 0x17
        /*007a*/ 	.short	(.L_79 - .L_78)
.L_78:
        /*007c*/ 	.word	0x00000000
        /*0080*/ 	.short	0x0005
        /*0082*/ 	.short	0x0028
        /*0084*/ 	.byte	0x00, 0xf5, 0x21, 0x00


	//----- nvinfo : EIATTR_KPARAM_INFO
	.align		4
.L_79:
        /*0088*/ 	.byte	0x04, 0x17
        /*008a*/ 	.short	(.L_81 - .L_80)
.L_80:
        /*008c*/ 	.word	0x00000000
        /*0090*/ 	.short	0x0004
        /*0092*/ 	.short	0x0020
        /*0094*/ 	.byte	0x00, 0xf5, 0x21, 0x00


	//----- nvinfo : EIATTR_KPARAM_INFO
	.align		4
.L_81:
        /*0098*/ 	.byte	0x04, 0x17
        /*009a*/ 	.short	(.L_83 - .L_82)
.L_82:
        /*009c*/ 	.word	0x00000000
        /*00a0*/ 	.short	0x0003
        /*00a2*/ 	.short	0x0018
        /*00a4*/ 	.byte	0x00, 0xf5, 0x21, 0x00


	//----- nvinfo : EIATTR_KPARAM_INFO
	.align		4
.L_83:
        /*00a8*/ 	.byte	0x04, 0x17
        /*00aa*/ 	.short	(.L_85 - .L_84)
.L_84:
        /*00ac*/ 	.word	0x00000000
        /*00b0*/ 	.short	0x0002
        /*00b2*/ 	.short	0x0010
        /*00b4*/ 	.byte	0x00, 0xf5, 0x21, 0x00


	//----- nvinfo : EIATTR_KPARAM_INFO
	.align		4
.L_85:
        /*00b8*/ 	.byte	0x04, 0x17
        /*00ba*/ 	.short	(.L_87 - .L_86)
.L_86:
        /*00bc*/ 	.word	0x00000000
        /*00c0*/ 	.short	0x0001
        /*00c2*/ 	.short	0x0008
        /*00c4*/ 	.byte	0x00, 0xf5, 0x21, 0x00


	//----- nvinfo : EIATTR_KPARAM_INFO
	.align		4
.L_87:
        /*00c8*/ 	.byte	0x04, 0x17
        /*00ca*/ 	.short	(.L_89 - .L_88)
.L_88:
        /*00cc*/ 	.word	0x00000000
        /*00d0*/ 	.short	0x0000
        /*00d2*/ 	.short	0x0000
        /*00d4*/ 	.byte	0x00, 0xf5, 0x21, 0x00


	//----- nvinfo : EIATTR_SPARSE_MMA_MASK
	.align		4
.L_89:
        /*00d8*/ 	.byte	0x03, 0x50
        /*00da*/ 	.short	0x0000


	//----- nvinfo : EIATTR_MAXREG_COUNT
	.align		4
        /*00dc*/ 	.byte	0x03, 0x1b
        /*00de*/ 	.short	0x00ff


	//----- nvinfo : EIATTR_MERCURY_ISA_VERSION
	.align		4
        /*00e0*/ 	.byte	0x03, 0x5f
        /*00e2*/ 	.short	0x0101


	//----- nvinfo : EIATTR_VRC_CTA_INIT_COUNT
	.align		4
        /*00e4*/ 	.byte	0x02, 0x4a
	.zero		1
	.zero		1


	//----- nvinfo : EIATTR_EXIT_INSTR_OFFSETS
	.align		4
        /*00e8*/ 	.byte	0x04, 0x1c
        /*00ea*/ 	.short	(.L_91 - .L_90)


	//   ....[0]....
.L_90:
        /*00ec*/ 	.word	0x000005a0


	//   ....[1]....
        /*00f0*/ 	.word	0x00000de0


	//----- nvinfo : EIATTR_CRS_STACK_SIZE
	.align		4
.L_91:
        /*00f4*/ 	.byte	0x04, 0x1e
        /*00f6*/ 	.short	(.L_93 - .L_92)
.L_92:
        /*00f8*/ 	.word	0x00000000


	//----- nvinfo : EIATTR_CBANK_PARAM_SIZE
	.align		4
.L_93:
        /*00fc*/ 	.byte	0x03, 0x19
        /*00fe*/ 	.short	0x005c


	//----- nvinfo : EIATTR_PARAM_CBANK
	.align		4
        /*0100*/ 	.byte	0x04, 0x0a
        /*0102*/ 	.short	(.L_95 - .L_94)
	.align		4
.L_94:
        /*0104*/ 	.word	index@(.nv.constant0._Z16computeGradientsPfS_S_S_S_S_S_S_S_S_iii)
        /*0108*/ 	.short	0x0380
        /*010a*/ 	.short	0x005c


	//----- nvinfo : EIATTR_SW_WAR
	.align		4
.L_95:
        /*010c*/ 	.byte	0x04, 0x36
        /*010e*/ 	.short	(.L_97 - .L_96)
.L_96:
        /*0110*/ 	.word	0x00000008
.L_97:


//--------------------- .nv.info._Z20backwardOutputKernelPfS_S_i --------------------------
	.section	.nv.info._Z20backwardOutputKernelPfS_S_i,"",@"SHT_CUDA_INFO"
	.sectionflags	@""
	.align	4


	//----- nvinfo : EIATTR_CUDA_API_VERSION
	.align		4
        /*0000*/ 	.byte	0x04, 0x37
        /*0002*/ 	.short	(.L_99 - .L_98)
.L_98:
        /*0004*/ 	.word	0x00000082


	//----- nvinfo : EIATTR_KPARAM_INFO
	.align		4
.L_99:
        /*0008*/ 	.byte	0x04, 0x17
        /*000a*/ 	.short	(.L_101 - .L_100)
.L_100:
        /*000c*/ 	.word	0x00000000
        /*0010*/ 	.short	0x0003
        /*0012*/ 	.short	0x0018
        /*0014*/ 	.byte	0x00, 0xf0, 0x11, 0x00


	//----- nvinfo : EIATTR_KPARAM_INFO
	.align		4
.L_101:
        /*0018*/ 	.byte	0x04, 0x17
        /*001a*/ 	.short	(.L_103 - .L_102)
.L_102:
        /*001c*/ 	.word	0x00000000
        /*0020*/ 	.short	0x0002
        /*0022*/ 	.short	0x0010
        /*0024*/ 	.byte	0x00, 0xf5, 0x21, 0x00


	//----- nvinfo : EIATTR_KPARAM_INFO
	.align		4
.L_103:
        /*0028*/ 	.byte	0x04, 0x17
        /*002a*/ 	.short	(.L_105 - .L_104)
.L_104:
        /*002c*/ 	.word	0x00000000
        /*0030*/ 	.short	0x0001
        /*0032*/ 	.short	0x0008
        /*0034*/ 	.byte	0x00, 0xf5, 0x21, 0x00


	//----- nvinfo : EIATTR_KPARAM_INFO
	.align		4
.L_105:
        /*0038*/ 	.byte	0x04, 0x17
        /*003a*/ 	.short	(.L_107 - .L_106)
.L_106:
        /*003c*/ 	.word	0x00000000
        /*0040*/ 	.short	0x0000
        /*0042*/ 	.short	0x0000
        /*0044*/ 	.byte	0x00, 0xf5, 0x21, 0x00


	//----- nvinfo : EIATTR_SPARSE_MMA_MASK
	.align		4
.L_107:
        /*0048*/ 	.byte	0x03, 0x50
        /*004a*/ 	.short	0x0000


	//----- nvinfo : EIATTR_MAXREG_COUNT
	.align		4
        /*004c*/ 	.byte	0x03, 0x1b
        /*004e*/ 	.short	0x00ff


	//----- nvinfo : EIATTR_MERCURY_ISA_VERSION
	.align		4
        /*0050*/ 	.byte	0x03, 0x5f
        /*0052*/ 	.short	0x0101


	//----- nvinfo : EIATTR_VRC_CTA_INIT_COUNT
	.align		4
        /*0054*/ 	.byte	0x02, 0x4a
	.zero		1
	.zero		1


	//----- nvinfo : EIATTR_EXIT_INSTR_OFFSETS
	.align		4
        /*0058*/ 	.byte	0x04, 0x1c
        /*005a*/ 	.short	(.L_109 - .L_108)


	//   ....[0]....
.L_108:
        /*005c*/ 	.word	0x00000070


	//   ....[1]....
        /*0060*/ 	.word	0x00000130


	//----- nvinfo : EIATTR_CBANK_PARAM_SIZE
	.align		4
.L_109:
        /*0064*/ 	.byte	0x03, 0x19
        /*0066*/ 	.short	0x001c


	//----- nvinfo : EIATTR_PARAM_CBANK
	.align		4
        /*0068*/ 	.byte	0x04, 0x0a
        /*006a*/ 	.short	(.L_111 - .L_110)
	.align		4
.L_110:
        /*006c*/ 	.word	index@(.nv.constant0._Z20backwardOutputKernelPfS_S_i)
        /*0070*/ 	.short	0x0380
        /*0072*/ 	.short	0x001c


	//----- nvinfo : EIATTR_SW_WAR
	.align		4
.L_111:
        /*0074*/ 	.byte	0x04, 0x36
        /*0076*/ 	.short	(.L_113 - .L_112)
.L_112:
        /*0078*/ 	.word	0x00000008
.L_113:


//--------------------- .nv.info._Z24optimizedMatrixMulKernelPfS_S_S_iii --------------------------
	.section	.nv.info._Z24optimizedMatrixMulKernelPfS_S_S_iii,"",@"SHT_CUDA_INFO"
	.sectionflags	@""
	.align	4


	//----- nvinfo : EIATTR_CUDA_API_VERSION
	.align		4
        /*0000*/ 	.byte	0x04, 0x37
        /*0002*/ 	.short	(.L_115 - .L_114)
.L_114:
        /*0004*/ 	.word	0x00000082


	//----- nvinfo : EIATTR_KPARAM_INFO
	.align		4
.L_115:
        /*0008*/ 	.byte	0x04, 0x17
        /*000a*/ 	.short	(.L_117 - .L_116)
.L_116:
        /*000c*/ 	.word	0x00000000
        /*0010*/ 	.short	0x0006
        /*0012*/ 	.short	0x0028
        /*0014*/ 	.byte	0x00, 0xf0, 0x11, 0x00


	//----- nvinfo : EIATTR_KPARAM_INFO
	.align		4
.L_117:
        /*0018*/ 	.byte	0x04, 0x17
        /*001a*/ 	.short	(.L_119 - .L_118)
.L_118:
        /*001c*/ 	.word	0x00000000
        /*0020*/ 	.short	0x0005
        /*0022*/ 	.short	0x0024
        /*0024*/ 	.byte	0x00, 0xf0, 0x11, 0x00


	//----- nvinfo : EIATTR_KPARAM_INFO
	.align		4
.L_119:
        /*0028*/ 	.byte	0x04, 0x17
        /*002a*/ 	.short	(.L_121 - .L_120)
.L_120:
        /*002c*/ 	.word	0x00000000
        /*0030*/ 	.short	0x0004
        /*0032*/ 	.short	0x0020
        /*0034*/ 	.byte	0x00, 0xf0, 0x11, 0x00


	//----- nvinfo : EIATTR_KPARAM_INFO
	.align		4
.L_121:
        /*0038*/ 	.byte	0x04, 0x17
        /*003a*/ 	.short	(.L_123 - .L_122)
.L_122:
        /*003c*/ 	.word	0x00000000
        /*0040*/ 	.short	0x0003
        /*0042*/ 	.short	0x0018
        /*0044*/ 	.byte	0x00, 0xf5, 0x21, 0x00


	//----- nvinfo : EIATTR_KPARAM_INFO
	.align		4
.L_123:
        /*0048*/ 	.byte	0x04, 0x17
        /*004a*/ 	.short	(.L_125 - .L_124)
.L_124:
        /*004c*/ 	.word	0x00000000
        /*0050*/ 	.short	0x0002
        /*0052*/ 	.short	0x0010
        /*0054*/ 	.byte	0x00, 0xf5, 0x21, 0x00


	//----- nvinfo : EIATTR_KPARAM_INFO
	.align		4
.L_125:
        /*0058*/ 	.byte	0x04, 0x17
        /*005a*/ 	.short	(.L_127 - .L_126)
.L_126:
        /*005c*/ 	.word	0x00000000
        /*0060*/ 	.short	0x0001
        /*0062*/ 	.short	0x0008
        /*0064*/ 	.byte	0x00, 0xf5, 0x21, 0x00


	//----- nvinfo : EIATTR_KPARAM_INFO
	.align		4
.L_127:
        /*0068*/ 	.byte	0x04, 0x17
        /*006a*/ 	.short	(.L_129 - .L_128)
.L_128:
        /*006c*/ 	.word	0x00000000
        /*0070*/ 	.short	0x0000
        /*0072*/ 	.short	0x0000
        /*0074*/ 	.byte	0x00, 0xf5, 0x21, 0x00


	//----- nvinfo : EIATTR_SPARSE_MMA_MASK
	.align		4
.L_129:
        /*0078*/ 	.byte	0x03, 0x50
        /*007a*/ 	.short	0x0000


	//----- nvinfo : EIATTR_MAXREG_COUNT
	.align		4
        /*007c*/ 	.byte	0x03, 0x1b
        /*007e*/ 	.short	0x00ff


	//----- nvinfo : EIATTR_NUM_BARRIERS
	.align		4
        /*0080*/ 	.byte	0x02, 0x4c
        /*0082*/ 	.byte	0x01
	.zero		1


	//----- nvinfo : EIATTR_MERCURY_ISA_VERSION
	.align		4
        /*0084*/ 	.byte	0x03, 0x5f
        /*0086*/ 	.short	0x0101


	//----- nvinfo : EIATTR_VRC_CTA_INIT_COUNT
	.align		4
        /*0088*/ 	.byte	0x02, 0x4a
	.zero		1
	.zero		1


	//----- nvinfo : EIATTR_EXIT_INSTR_OFFSETS
	.align		4
        /*008c*/ 	.byte	0x04, 0x1c
        /*008e*/ 	.short	(.L_131 - .L_130)


	//   ....[0]....
.L_130:
        /*0090*/ 	.word	0x000005f0


	//   ....[1]....
        /*0094*/ 	.word	0x00000680


	//----- nvinfo : EIATTR_CBANK_PARAM_SIZE
	.align		4
.L_131:
        /*0098*/ 	.byte	0x03, 0x19
        /*009a*/ 	.short	0x002c


	//----- nvinfo : EIATTR_PARAM_CBANK
	.align		4
        /*009c*/ 	.byte	0x04, 0x0a
        /*009e*/ 	.short	(.L_133 - .L_132)
	.align		4
.L_132:
        /*00a0*/ 	.word	index@(.nv.constant0._Z24optimizedMatrixMulKernelPfS_S_S_iii)
        /*00a4*/ 	.short	0x0380
        /*00a6*/ 	.short	0x002c


	//----- nvinfo : EIATTR_SW_WAR
	.align		4
.L_133:
        /*00a8*/ 	.byte	0x04, 0x36
        /*00aa*/ 	.short	(.L_135 - .L_134)
.L_134:
        /*00ac*/ 	.word	0x00000008
.L_135:


//--------------------- .nv.info._Z13softmaxKernelPfi --------------------------
	.section	.nv.info._Z13softmaxKernelPfi,"",@"SHT_CUDA_INFO"
	.sectionflags	@""
	.align	4


	//----- nvinfo : EIATTR_CUDA_API_VERSION
	.align		4
        /*0000*/ 	.byte	0x04, 0x37
        /*0002*/ 	.short	(.L_137 - .L_136)
.L_136:
        /*0004*/ 	.word	0x00000082


	//----- nvinfo : EIATTR_KPARAM_INFO
	.align		4
.L_137:
        /*0008*/ 	.byte	0x04, 0x17
        /*000a*/ 	.short	(.L_139 - .L_138)
.L_138:
        /*000c*/ 	.word	0x00000000
        /*0010*/ 	.short	0x0001
        /*0012*/ 	.short	0x0008
        /*0014*/ 	.byte	0x00, 0xf0, 0x11, 0x00


	//----- nvinfo : EIATTR_KPARAM_INFO
	.align		4
.L_139:
        /*0018*/ 	.byte	0x04, 0x17
        /*001a*/ 	.short	(.L_141 - .L_140)
.L_140:
        /*001c*/ 	.word	0x00000000
        /*0020*/ 	.short	0x0000
        /*0022*/ 	.short	0x0000
        /*0024*/ 	.byte	0x00, 0xf5, 0x21, 0x00


	//----- nvinfo : EIATTR_SPARSE_MMA_MASK
	.align		4
.L_141:
        /*0028*/ 	.byte	0x03, 0x50
        /*002a*/ 	.short	0x0000


	//----- nvinfo : EIATTR_MAXREG_COUNT
	.align		4
        /*002c*/ 	.byte	0x03, 0x1b
        /*002e*/ 	.short	0x00ff


	//----- nvinfo : EIATTR_NUM_BARRIERS
	.align		4
        /*0030*/ 	.byte	0x02, 0x4c
        /*0032*/ 	.byte	0x01
	.zero		1


	//----- nvinfo : EIATTR_MERCURY_ISA_VERSION
	.align		4
        /*0034*/ 	.byte	0x03, 0x5f
        /*0036*/ 	.short	0x0101


	//----- nvinfo : EIATTR_VRC_CTA_INIT_COUNT
	.align		4
        /*0038*/ 	.byte	0x02, 0x4a
	.zero		1
	.zero		1


	//----- nvinfo : EIATTR_EXIT_INSTR_OFFSETS
	.align		4
        /*003c*/ 	.byte	0x04, 0x1c
        /*003e*/ 	.short	(.L_143 - .L_142)


	//   ....[0]....
.L_142:
        /*0040*/ 	.word	0x00000800


	//   ....[1]....
        /*0044*/ 	.word	0x000009b0


	//----- nvinfo : EIATTR_CRS_STACK_SIZE
	.align		4
.L_143:
        /*0048*/ 	.byte	0x04, 0x1e
        /*004a*/ 	.short	(.L_145 - .L_144)
.L_144:
        /*004c*/ 	.word	0x00000000


	//----- nvinfo : EIATTR_CBANK_PARAM_SIZE
	.align		4
.L_145:
        /*0050*/ 	.byte	0x03, 0x19
        /*0052*/ 	.short	0x000c


	//----- nvinfo : EIATTR_PARAM_CBANK
	.align		4
        /*0054*/ 	.byte	0x04, 0x0a
        /*0056*/ 	.short	(.L_147 - .L_146)
	.align		4
.L_146:
        /*0058*/ 	.word	index@(.nv.constant0._Z13softmaxKernelPfi)
        /*005c*/ 	.short	0x0380
        /*005e*/ 	.short	0x000c


	//----- nvinfo : EIATTR_SW_WAR
	.align		4
.L_147:
        /*0060*/ 	.byte	0x04, 0x36
        /*0062*/ 	.short	(.L_149 - .L_148)
.L_148:
        /*0064*/ 	.word	0x00000008
.L_149:


//--------------------- .nv.info._Z10reluKernelPfi --------------------------
	.section	.nv.info._Z10reluKernelPfi,"",@"SHT_CUDA_INFO"
	.sectionflags	@""
	.align	4


	//----- nvinfo : EIATTR_CUDA_API_VERSION
	.align		4
        /*0000*/ 	.byte	0x04, 0x37
        /*0002*/ 	.short	(.L_151 - .L_150)
.L_150:
        /*0004*/ 	.word	0x00000082


	//----- nvinfo : EIATTR_KPARAM_INFO
	.align		4
.L_151:
        /*0008*/ 	.byte	0x04, 0x17
        /*000a*/ 	.short	(.L_153 - .L_152)
.L_152:
        /*000c*/ 	.word	0x00000000
        /*0010*/ 	.short	0x0001
        /*0012*/ 	.short	0x0008
        /*0014*/ 	.byte	0x00, 0xf0, 0x11, 0x00


	//----- nvinfo : EIATTR_KPARAM_INFO
	.align		4
.L_153:
        /*0018*/ 	.byte	0x04, 0x17
        /*001a*/ 	.short	(.L_155 - .L_154)
.L_154:
        /*001c*/ 	.word	0x00000000
        /*0020*/ 	.short	0x0000
        /*0022*/ 	.short	0x0000
        /*0024*/ 	.byte	0x00, 0xf5, 0x21, 0x00


	//----- nvinfo : EIATTR_SPARSE_MMA_MASK
	.align		4
.L_155:
        /*0028*/ 	.byte	0x03, 0x50
        /*002a*/ 	.short	0x0000


	//----- nvinfo : EIATTR_MAXREG_COUNT
	.align		4
        /*002c*/ 	.byte	0x03, 0x1b
        /*002e*/ 	.short	0x00ff


	//----- nvinfo : EIATTR_MERCURY_ISA_VERSION
	.align		4
        /*0030*/ 	.byte	0x03, 0x5f
        /*0032*/ 	.short	0x0101


	//----- nvinfo : EIATTR_VRC_CTA_INIT_COUNT
	.align		4
        /*0034*/ 	.byte	0x02, 0x4a
	.zero		1
	.zero		1


	//----- nvinfo : EIATTR_EXIT_INSTR_OFFSETS
	.align		4
        /*0038*/ 	.byte	0x04, 0x1c
        /*003a*/ 	.short	(.L_157 - .L_156)


	//   ....[0]....
.L_156:
        /*003c*/ 	.word	0x00000070


	//   ....[1]....
        /*0040*/ 	.word	0x000000e0


	//----- nvinfo : EIATTR_CBANK_PARAM_SIZE
	.align		4
.L_157:
        /*0044*/ 	.byte	0x03, 0x19
        /*0046*/ 	.short	0x000c


	//----- nvinfo : EIATTR_PARAM_CBANK
	.align		4
        /*0048*/ 	.byte	0x04, 0x0a
        /*004a*/ 	.short	(.L_159 - .L_158)
	.align		4
.L_158:
        /*004c*/ 	.word	index@(.nv.constant0._Z10reluKernelPfi)
        /*0050*/ 	.short	0x0380
        /*0052*/ 	.short	0x000c


	//----- nvinfo : EIATTR_SW_WAR
	.align		4
.L_159:
        /*0054*/ 	.byte	0x04, 0x36
        /*0056*/ 	.short	(.L_161 - .L_160)
.L_160:
        /*0058*/ 	.word	0x00000008
.L_161:


//--------------------- .nv.callgraph             --------------------------
	.section	.nv.callgraph,"",@"SHT_CUDA_CALLGRAPH"
	.align	4
	.sectionentsize	8
	.align		4
        /*0000*/ 	.word	0x00000000
	.align		4
        /*0004*/ 	.word	0xffffffff
	.align		4
        /*0008*/ 	.word	0x00000000
	.align		4
        /*000c*/ 	.word	0xfffffffe
	.align		4
        /*0010*/ 	.word	0x00000000
	.align		4
        /*0014*/ 	.word	0xfffffffd
	.align		4
        /*0018*/ 	.word	0x00000000
	.align		4
        /*001c*/ 	.word	0xfffffffc


//--------------------- .text._Z16updateParametersPfS_S_S_iif --------------------------
	.section	.text._Z16updateParametersPfS_S_S_iif,"ax",@progbits
	.align	128
        .global         _Z16updateParametersPfS_S_S_iif
        .type           _Z16updateParametersPfS_S_S_iif,@function
        .size           _Z16updateParametersPfS_S_S_iif,(.L_x_42 - _Z16updateParametersPfS_S_S_iif)
        .other          _Z16updateParametersPfS_S_S_iif,@"STO_CUDA_ENTRY STV_DEFAULT"
_Z16updateParametersPfS_S_S_iif:
.text._Z16updateParametersPfS_S_S_iif:
[----:B------:R-:W-:Y:S01]  /*0000*/  LDC R1, c[0x0][0x37c] ;  /* 0x0000df00ff017b82 */ /* 0x000fe20000000800 */
[----:B------:R-:W0:Y:S07]  /*0010*/  S2R R0, SR_TID.X ;  /* 0x0000000000007919 */ /* 0x000e2e0000002100 */
[----:B------:R-:W0:Y:S01]  /*0020*/  S2UR UR5, SR_CTAID.X ;  /* 0x00000000000579c3 */ /* 0x000e220000002500 */
[----:B------:R-:W1:Y:S01]  /*0030*/  LDCU.64 UR6, c[0x0][0x3a0] ;  /* 0x00007400ff0677ac */ /* 0x000e620008000a00 */
[----:B------:R-:W-:Y:S06]  /*0040*/  BSSY.RECONVERGENT B0, `(.L_x_0) ;  /* 0x0000011000007945 */ /* 0x000fec0003800200 */
[----:B------:R-:W0:Y:S01]  /*0050*/  LDC R7, c[0x0][0x360] ;  /* 0x0000d800ff077b82 */ /* 0x000e220000000800 */
[----:B-1----:R-:W-:Y:S01]  /*0060*/  UIMAD UR4, UR7, UR6, URZ ;  /* 0x00000006070472a4 */ /* 0x002fe2000f8e02ff */
[----:B0-----:R-:W-:-:S05]  /*0070*/  IMAD R7, R7, UR5, R0 ;  /* 0x0000000507077c24 */ /* 0x001fca000f8e0200 */
[----:B------:R-:W-:-:S05]  /*0080*/  ISETP.GE.AND P0, PT, R7, UR4, PT ;  /* 0x0000000407007c0c */ /* 0x000fca000bf06270 */
[----:B------:R-:W0:Y:S01]  /*0090*/  LDCU.64 UR4, c[0x0][0x358] ;  /* 0x00006b00ff0477ac */ /* 0x000e220008000a00 */
[----:B------:R-:W-:-:S07]  /*00a0*/  ISETP.GE.AND P1, PT, R7, UR6, PT ;  /* 0x0000000607007c0c */ /* 0x000fce000bf26270 */
[----:B------:R-:W-:Y:S06]  /*00b0*/  @P0 BRA `(.L_x_1) ;  /* 0x0000000000240947 */ /* 0x000fec0003800000 */
[----:B------:R-:W1:Y:S01]  /*00c0*/  LDC.64 R2, c[0x0][0x390] ;  /* 0x0000e400ff027b82 */ /* 0x000e620000000a00 */
[----:B------:R-:W2:Y:S07]  /*00d0*/  LDCU UR7, c[0x0][0x3a8] ;  /* 0x00007500ff0777ac */ /* 0x000eae0008000800 */
[----:B------:R-:W3:Y:S01]  /*00e0*/  LDC.64 R4, c[0x0][0x380] ;  /* 0x0000e000ff047b82 */ /* 0x000ee20000000a00 */
[----:B-1----:R-:W-:-:S06]  /*00f0*/  IMAD.WIDE R2, R7, 0x4, R2 ;  /* 0x0000000407027825 */ /* 0x002fcc00078e0202 */
[----:B0-----:R-:W2:Y:S01]  /*0100*/  LDG.E R2, desc[UR4][R2.64] ;  /* 0x0000000402027981 */ /* 0x001ea2000c1e1900 */
[----:B---3--:R-:W-:-:S05]  /*0110*/  IMAD.WIDE R4, R7, 0x4, R4 ;  /* 0x0000000407047825 */ /* 0x008fca00078e0204 */
[----:B------:R-:W2:Y:S02]  /*0120*/  LDG.E R9, desc[UR4][R4.64] ;  /* 0x0000000404097981 */ /* 0x000ea4000c1e1900 */
[----:B--2---:R-:W-:-:S05]  /*0130*/  FFMA R9, -R2, UR7, R9 ;  /* 0x0000000702097c23 */ /* 0x004fca0008000109 */
[----:B------:R1:W-:Y:S02]  /*0140*/  STG.E desc[UR4][R4.64], R9 ;  /* 0x0000000904007986 */ /* 0x0003e4000c101904 */
.L_x_1:
[----:B0-----:R-:W-:Y:S05]  /*0150*/  BSYNC.RECONVERGENT B0 ;  /* 0x0000000000007941 */ /* 0x001fea0003800200 */
.L_x_0:
[----:B------:R-:W-:Y:S05]  /*0160*/  @P1 EXIT ;  /* 0x000000000000194d */ /* 0x000fea0003800000 */
[----:B------:R-:W0:Y:S01]  /*0170*/  LDC.64 R2, c[0x0][0x398] ;  /* 0x0000e600ff027b82 */ /* 0x000e220000000a00 */
[----:B------:R-:W2:Y:S07]  /*0180*/  LDCU UR6, c[0x0][0x3a8] ;  /* 0x00007500ff0677ac */ /* 0x000eae0008000800 */
[----:B-1----:R-:W1:Y:S01]  /*0190*/  LDC.64 R4, c[0x0][0x388] ;  /* 0x0000e200ff047b82 */ /* 0x002e620000000a00 */
[----:B0-----:R-:W-:-:S06]  /*01a0*/  IMAD.WIDE R2, R7, 0x4, R2 ;  /* 0x0000000407027825 */ /* 0x001fcc00078e0202 */
[----:B------:R-:W2:Y:S01]  /*01b0*/  LDG.E R2, desc[UR4][R2.64] ;  /* 0x0000000402027981 */ /* 0x000ea2000c1e1900 */
[----:B-1----:R-:W-:-:S05]  /*01c0*/  IMAD.WIDE R4, R7, 0x4, R4 ;  /* 0x0000000407047825 */ /* 0x002fca00078e0204 */
[----:B------:R-:W2:Y:S02]  /*01d0*/  LDG.E R7, desc[UR4][R4.64] ;  /* 0x0000000404077981 */ /* 0x000ea4000c1e1900 */
[----:B--2---:R-:W-:-:S05]  /*01e0*/  FFMA R7, -R2, UR6, R7 ;  /* 0x0000000602077c23 */ /* 0x004fca0008000107 */
[----:B------:R-:W-:Y:S01]  /*01f0*/  STG.E desc[UR4][R4.64], R7 ;  /* 0x0000000704007986 */ /* 0x000fe2000c101904 */
[----:B------:R-:W-:Y:S05]  /*0200*/  EXIT ;  /* 0x000000000000794d */ /* 0x000fea0003800000 */
.L_x_2:
[----:B------:R-:W-:-:S00]  /*0210*/  BRA `(.L_x_2) ;  /* 0xfffffffc00fc7947 */ /* 0x000fc0000383ffff */
[----:B------:R-:W-:-:S00]  /*0220*/  NOP ;  /* 0x0000000000007918 */ /* 0x000fc00000000000 */
        /* <DEDUP_REMOVED lines=13> */
.L_x_42:


//--------------------- .text._Z16computeGradientsPfS_S_S_S_S_S_S_S_S_iii --------------------------
	.section	.text._Z16computeGradientsPfS_S_S_S_S_S_S_S_S_iii,"ax",@progbits
	.align	128
        .global         _Z16computeGradientsPfS_S_S_S_S_S_S_S_S_iii
        .type           _Z16computeGradientsPfS_S_S_S_S_S_S_S_S_iii,@function
        .size           _Z16computeGradientsPfS_S_S_S_S_S_S_S_S_iii,(.L_x_43 - _Z16computeGradientsPfS_S_S_S_S_S_S_S_S_iii)
        .other          _Z16computeGradientsPfS_S_S_S_S_S_S_S_S_iii,@"STO_CUDA_ENTRY STV_DEFAULT"
_Z16computeGradientsPfS_S_S_S_S_S_S_S_S_iii:
.text._Z16computeGradientsPfS_S_S_S_S_S_S_S_S_iii:
[----:B------:R-:W-:Y:S01]  /*0000*/  LDC R1, c[0x0][0x37c] ;  /* 0x0000df00ff017b82 */ /* 0x000fe20000000800 */
[----:B------:R-:W0:Y:S07]  /*0010*/  S2R R0, SR_TID.X ;  /* 0x0000000000007919 */ /* 0x000e2e0000002100 */
[----:B------:R-:W0:Y:S01]  /*0020*/  S2UR UR4, SR_CTAID.X ;  /* 0x00000000000479c3 */ /* 0x000e220000002500 */
[----:B------:R-:W1:Y:S01]  /*0030*/  LDCU.64 UR8, c[0x0][0x358] ;  /* 0x00006b00ff0877ac */ /* 0x000e620008000a00 */
[----:B------:R-:W-:Y:S06]  /*0040*/  BSSY.RECONVERGENT B0, `(.L_x_3) ;  /* 0x0000055000007945 */ /* 0x000fec0003800200 */
[----:B------:R-:W0:Y:S02]  /*0050*/  LDC R11, c[0x0][0x360] ;  /* 0x0000d800ff0b7b82 */ /* 0x000e240000000800 */
[----:B0-----:R-:W-:-:S05]  /*0060*/  IMAD R11, R11, UR4, R0 ;  /* 0x000000040b0b7c24 */ /* 0x001fca000f8e0200 */
[C---:B------:R-:W-:Y:S02]  /*0070*/  ISETP.GT.AND P1, PT, R11.reuse, 0x9, PT ;  /* 0x000000090b00780c */ /* 0x040fe40003f24270 */
[----:B------:R-:W-:-:S11]  /*0080*/  ISETP.GT.AND P0, PT, R11, 0x7f, PT ;  /* 0x0000007f0b00780c */ /* 0x000fd60003f04270 */
[----:B-1----:R-:W-:Y:S05]  /*0090*/  @P1 BRA `(.L_x_4) ;  /* 0x00000004003c1947 */ /* 0x002fea0003800000 */
[----:B------:R-:W0:Y:S01]  /*00a0*/  LDC.64 R4, c[0x0][0x388] ;  /* 0x0000e200ff047b82 */ /* 0x000e220000000a00 */
[----:B------:R-:W1:Y:S01]  /*00b0*/  LDCU.64 UR4, c[0x0][0x390] ;  /* 0x00007200ff0477ac */ /* 0x000e620008000a00 */
[----:B------:R-:W2:Y:S06]  /*00c0*/  LDCU.64 UR6, c[0x0][0x3a0] ;  /* 0x00007400ff0677ac */ /* 0x000eac0008000a00 */
[----:B------:R-:W3:Y:S08]  /*00d0*/  LDC.64 R2, c[0x0][0x380] ;  /* 0x0000e000ff027b82 */ /* 0x000ef00000000a00 */
[----:B------:R-:W4:Y:S01]  /*00e0*/  LDC.64 R8, c[0x0][0x3a8] ;  /* 0x0000ea00ff087b82 */ /* 0x000f220000000a00 */
[----:B0-----:R-:W-:-:S06]  /*00f0*/  IMAD.WIDE R4, R11, 0x4, R4 ;  /* 0x000000040b047825 */ /* 0x001fcc00078e0204 */
[----:B------:R-:W5:Y:S01]  /*0100*/  LDG.E R5, desc[UR8][R4.64] ;  /* 0x0000000804057981 */ /* 0x000f62000c1e1900 */
[----:B---3--:R-:W-:-:S05]  /*0110*/  IMAD.WIDE R2, R11, 0x4, R2 ;  /* 0x000000040b027825 */ /* 0x008fca00078e0202 */
[----:B------:R-:W5:Y:S01]  /*0120*/  LDG.E R0, desc[UR8][R2.64] ;  /* 0x0000000802007981 */ /* 0x000f62000c1e1900 */
[----:B----4-:R-:W-:Y:S01]  /*0130*/  IMAD.WIDE R8, R11, 0x4, R8 ;  /* 0x000000040b087825 */ /* 0x010fe200078e0208 */
[----:B-1----:R-:W-:-:S04]  /*0140*/  UIADD3 UR4, UP1, UPT, UR4, 0x20, URZ ;  /* 0x0000002004047890 */ /* 0x002fc8000ff3e0ff */
[----:B------:R-:W-:Y:S01]  /*0150*/  UIADD3.X UR5, UPT, UPT, URZ, UR5, URZ, UP1, !UPT ;  /* 0x00000005ff057290 */ /* 0x000fe20008ffe4ff */
[----:B------:R-:W-:Y:S01]  /*0160*/  SHF.L.U32 R6, R11, 0x7, RZ ;  /* 0x000000070b067819 */ /* 0x000fe200000006ff */
[----:B--2---:R-:W-:Y:S01]  /*0170*/  UIADD3 UR6, UP0, UPT, UR6, 0x20, URZ ;  /* 0x0000002006067890 */ /* 0x004fe2000ff1e0ff */
[----:B------:R-:W-:-:S03]  /*0180*/  MOV R10, UR4 ;  /* 0x00000004000a7c02 */ /* 0x000fc60008000f00 */
[----:B------:R-:W-:Y:S01]  /*0190*/  MOV R13, UR5 ;  /* 0x00000005000d7c02 */ /* 0x000fe20008000f00 */
[----:B------:R-:W-:Y:S01]  /*01a0*/  UIADD3.X UR7, UPT, UPT, URZ, UR7, URZ, UP0, !UPT ;  /* 0x00000007ff077290 */ /* 0x000fe200087fe4ff */
[----:B------:R-:W-:Y:S01]  /*01b0*/  UMOV UR4, URZ ;  /* 0x000000ff00047c82 */ /* 0x000fe20008000000 */
[----:B-----5:R-:W-:-:S05]  /*01c0*/  FADD R0, R0, -R5 ;  /* 0x8000000500007221 */ /* 0x020fca0000000000 */
[----:B------:R0:W-:Y:S05]  /*01d0*/  STG.E desc[UR8][R8.64], R0 ;  /* 0x0000000008007986 */ /* 0x0001ea000c101908 */
.L_x_5:
[----:B------:R-:W-:Y:S02]  /*01e0*/  MOV R2, R10 ;  /* 0x0000000a00027202 */ /* 0x000fe40000000f00 */
[----:B------:R-:W-:-:S05]  /*01f0*/  MOV R3, R13 ;  /* 0x0000000d00037202 */ /* 0x000fca0000000f00 */
[----:B--2---:R-:W2:Y:S01]  /*0200*/  LDG.E R7, desc[UR8][R2.64+-0x20] ;  /* 0xffffe00802077981 */ /* 0x004ea2000c1e1900 */
[----:B------:R-:W-:Y:S02]  /*0210*/  MOV R4, UR6 ;  /* 0x0000000600047c02 */ /* 0x000fe40008000f00 */
[----:B------:R-:W-:-:S03]  /*0220*/  MOV R5, UR7 ;  /* 0x0000000700057c02 */ /* 0x000fc60008000f00 */
[----:B------:R-:W-:-:S04]  /*0230*/  IMAD.WIDE R4, R6, 0x4, R4 ;  /* 0x0000000406047825 */ /* 0x000fc800078e0204 */
[----:B--2---:R-:W-:-:S05]  /*0240*/  FMUL R7, R0, R7 ;  /* 0x0000000700077220 */ /* 0x004fca0000400000 */
[----:B------:R1:W-:Y:S04]  /*0250*/  REDG.E.ADD.F32.FTZ.RN.STRONG.GPU desc[UR8][R4.64+-0x20], R7 ;  /* 0xffffe007040079a6 */ /* 0x0003e8000c12f308 */
[----:B0-----:R-:W2:Y:S02]  /*0260*/  LDG.E R9, desc[UR8][R2.64+-0x1c] ;  /* 0xffffe40802097981 */ /* 0x001ea4000c1e1900 */
[----:B--2---:R-:W-:-:S05]  /*0270*/  FMUL R9, R0, R9 ;  /* 0x0000000900097220 */ /* 0x004fca0000400000 */
[----:B------:R0:W-:Y:S04]  /*0280*/  REDG.E.ADD.F32.FTZ.RN.STRONG.GPU desc[UR8][R4.64+-0x1c], R9 ;  /* 0xffffe409040079a6 */ /* 0x0001e8000c12f308 */
[----:B------:R-:W2:Y:S02]  /*0290*/  LDG.E R13, desc[UR8][R2.64+-0x18] ;  /* 0xffffe808020d7981 */ /* 0x000ea4000c1e1900 */
[----:B--2---:R-:W-:-:S05]  /*02a0*/  FMUL R13, R0, R13 ;  /* 0x0000000d000d7220 */ /* 0x004fca0000400000 */
[----:B------:R2:W-:Y:S04]  /*02b0*/  REDG.E.ADD.F32.FTZ.RN.STRONG.GPU desc[UR8][R4.64+-0x18], R13 ;  /* 0xffffe80d040079a6 */ /* 0x0005e8000c12f308 */
[----:B------:R-:W3:Y:S02]  /*02c0*/  LDG.E R15, desc[UR8][R2.64+-0x14] ;  /* 0xffffec08020f7981 */ /* 0x000ee4000c1e1900 */
[----:B---3--:R-:W-:-:S05]  /*02d0*/  FMUL R15, R0, R15 ;  /* 0x0000000f000f7220 */ /* 0x008fca0000400000 */
[----:B------:R3:W-:Y:S04]  /*02e0*/  REDG.E.ADD.F32.FTZ.RN.STRONG.GPU desc[UR8][R4.64+-0x14], R15 ;  /* 0xffffec0f040079a6 */ /* 0x0007e8000c12f308 */
[----:B------:R-:W4:Y:S02]  /*02f0*/  LDG.E R17, desc[UR8][R2.64+-0x10] ;  /* 0xfffff00802117981 */ /* 0x000f24000c1e1900 */
[----:B----4-:R-:W-:-:S05]  /*0300*/  FMUL R17, R0, R17 ;  /* 0x0000001100117220 */ /* 0x010fca0000400000 */
[----:B------:R4:W-:Y:S04]  /*0310*/  REDG.E.ADD.F32.FTZ.RN.STRONG.GPU desc[UR8][R4.64+-0x10], R17 ;  /* 0xfffff011040079a6 */ /* 0x0009e8000c12f308 */
[----:B-1----:R-:W5:Y:S02]  /*0320*/  LDG.E R7, desc[UR8][R2.64+-0xc] ;  /* 0xfffff40802077981 */ /* 0x002f64000c1e1900 */
[----:B-----5:R-:W-:-:S05]  /*0330*/  FMUL R7, R0, R7 ;  /* 0x0000000700077220 */ /* 0x020fca0000400000 */
[----:B------:R1:W-:Y:S04]  /*0340*/  REDG.E.ADD.F32.FTZ.RN.STRONG.GPU desc[UR8][R4.64+-0xc], R7 ;  /* 0xfffff407040079a6 */ /* 0x0003e8000c12f308 */
[----:B0-----:R-:W5:Y:S02]  /*0350*/  LDG.E R9, desc[UR8][R2.64+-0x8] ;  /* 0xfffff80802097981 */ /* 0x001f64000c1e1900 */
[----:B-----5:R-:W-:-:S05]  /*0360*/  FMUL R9, R0, R9 ;  /* 0x0000000900097220 */ /* 0x020fca0000400000 */
[----:B------:R0:W-:Y:S04]  /*0370*/  REDG.E.ADD.F32.FTZ.RN.STRONG.GPU desc[UR8][R4.64+-0x8], R9 ;  /* 0xfffff809040079a6 */ /* 0x0001e8000c12f308 */
[----:B--2---:R-:W2:Y:S02]  /*0380*/  LDG.E R13, desc[UR8][R2.64+-0x4] ;  /* 0xfffffc08020d7981 */ /* 0x004ea4000c1e1900 */
[----:B--2---:R-:W-:-:S05]  /*0390*/  FMUL R13, R0, R13 ;  /* 0x0000000d000d7220 */ /* 0x004fca0000400000 */
[----:B------:R2:W-:Y:S04]  /*03a0*/  REDG.E.ADD.F32.FTZ.RN.STRONG.GPU desc[UR8][R4.64+-0x4], R13 ;  /* 0xfffffc0d040079a6 */ /* 0x0005e8000c12f308 */
[----:B---3--:R-:W3:Y:S02]  /*03b0*/  LDG.E R15, desc[UR8][R2.64] ;  /* 0x00000008020f7981 */ /* 0x008ee4000c1e1900 */
[----:B---3--:R-:W-:-:S05]  /*03c0*/  FMUL R15, R0, R15 ;  /* 0x0000000f000f7220 */ /* 0x008fca0000400000 */
[----:B------:R3:W-:Y:S04]  /*03d0*/  REDG.E.ADD.F32.FTZ.RN.STRONG.GPU desc[UR8][R4.64], R15 ;  /* 0x0000000f040079a6 */ /* 0x0007e8000c12f308 */
[----:B----4-:R-:W4:Y:S02]  /*03e0*/  LDG.E R17, desc[UR8][R2.64+0x4] ;  /* 0x0000040802117981 */ /* 0x010f24000c1e1900 */
[----:B----4-:R-:W-:-:S05]  /*03f0*/  FMUL R17, R0, R17 ;  /* 0x0000001100117220 */ /* 0x010fca0000400000 */
[----:B------:R4:W-:Y:S04]  /*0400*/  REDG.E.ADD.F32.FTZ.RN.STRONG.GPU desc[UR8][R4.64+0x4], R17 ;  /* 0x00000411040079a6 */ /* 0x0009e8000c12f308 */
[----:B-1----:R-:W5:Y:S02]  /*0410*/  LDG.E R7, desc[UR8][R2.64+0x8] ;  /* 0x0000080802077981 */ /* 0x002f64000c1e1900 */
[----:B-----5:R-:W-:-:S05]  /*0420*/  FMUL R7, R0, R7 ;  /* 0x0000000700077220 */ /* 0x020fca0000400000 */
[----:B------:R1:W-:Y:S04]  /*0430*/  REDG.E.ADD.F32.FTZ.RN.STRONG.GPU desc[UR8][R4.64+0x8], R7 ;  /* 0x00000807040079a6 */ /* 0x0003e8000c12f308 */
[----:B0-----:R-:W5:Y:S02]  /*0440*/  LDG.E R9, desc[UR8][R2.64+0xc] ;  /* 0x00000c0802097981 */ /* 0x001f64000c1e1900 */
[----:B-----5:R-:W-:-:S05]  /*0450*/  FMUL R9, R0, R9 ;  /* 0x0000000900097220 */ /* 0x020fca0000400000 */
[----:B------:R-:W-:Y:S04]  /*0460*/  REDG.E.ADD.F32.FTZ.RN.STRONG.GPU desc[UR8][R4.64+0xc], R9 ;  /* 0x00000c09040079a6 */ /* 0x000fe8000c12f308 */
[----:B--2---:R-:W2:Y:S02]  /*0470*/  LDG.E R13, desc[UR8][R2.64+0x10] ;  /* 0x00001008020d7981 */ /* 0x004ea4000c1e1900 */
[----:B--2---:R-:W-:-:S05]  /*0480*/  FMUL R13, R0, R13 ;  /* 0x0000000d000d7220 */ /* 0x004fca0000400000 */
[----:B------:R0:W-:Y:S04]  /*0490*/  REDG.E.ADD.F32.FTZ.RN.STRONG.GPU desc[UR8][R4.64+0x10], R13 ;  /* 0x0000100d040079a6 */ /* 0x0001e8000c12f308 */
[----:B---3--:R-:W2:Y:S02]  /*04a0*/  LDG.E R15, desc[UR8][R2.64+0x14] ;  /* 0x00001408020f7981 */ /* 0x008ea4000c1e1900 */
[----:B--2---:R-:W-:-:S05]  /*04b0*/  FMUL R15, R0, R15 ;  /* 0x0000000f000f7220 */ /* 0x004fca0000400000 */
[----:B------:R2:W-:Y:S04]  /*04c0*/  REDG.E.ADD.F32.FTZ.RN.STRONG.GPU desc[UR8][R4.64+0x14], R15 ;  /* 0x0000140f040079a6 */ /* 0x0005e8000c12f308 */
[----:B----4-:R-:W3:Y:S02]  /*04d0*/  LDG.E R17, desc[UR8][R2.64+0x18] ;  /* 0x0000180802117981 */ /* 0x010ee4000c1e1900 */
[----:B---3--:R-:W-:-:S05]  /*04e0*/  FMUL R17, R0, R17 ;  /* 0x0000001100117220 */ /* 0x008fca0000400000 */
[----:B------:R2:W-:Y:S04]  /*04f0*/  REDG.E.ADD.F32.FTZ.RN.STRONG.GPU desc[UR8][R4.64+0x18], R17 ;  /* 0x00001811040079a6 */ /* 0x0005e8000c12f308 */
[----:B-1----:R-:W3:Y:S01]  /*0500*/  LDG.E R7, desc[UR8][R2.64+0x1c] ;  /* 0x00001c0802077981 */ /* 0x002ee2000c1e1900 */
[----:B------:R-:W-:-:S04]  /*0510*/  UIADD3 UR4, UPT, UPT, UR4, 0x10, URZ ;  /* 0x0000001004047890 */ /* 0x000fc8000fffe0ff */
[----:B------:R-:W-:Y:S01]  /*0520*/  UISETP.NE.AND UP0, UPT, UR4, 0x80, UPT ;  /* 0x000000800400788c */ /* 0x000fe2000bf05270 */
[----:B---3--:R-:W-:-:S05]  /*0530*/  FMUL R7, R0, R7 ;  /* 0x0000000700077220 */ /* 0x008fca0000400000 */
[----:B------:R2:W-:Y:S01]  /*0540*/  REDG.E.ADD.F32.FTZ.RN.STRONG.GPU desc[UR8][R4.64+0x1c], R7 ;  /* 0x00001c07040079a6 */ /* 0x0005e2000c12f308 */
[----:B------:R-:W-:Y:S02]  /*0550*/  IADD3 R10, P1, PT, R2, 0x40, RZ ;  /* 0x00000040020a7810 */ /* 0x000fe40007f3e0ff */
[----:B------:R-:W-:Y:S02]  /*0560*/  IADD3 R6, PT, PT, R6, 0x10, RZ ;  /* 0x0000001006067810 */ /* 0x000fe40007ffe0ff */
[----:B0-----:R-:W-:Y:S01]  /*0570*/  IADD3.X R13, PT, PT, RZ, R3, RZ, P1, !PT ;  /* 0x00000003ff0d7210 */ /* 0x001fe20000ffe4ff */
[----:B------:R-:W-:Y:S08]  /*0580*/  BRA.U UP0, `(.L_x_5) ;  /* 0xfffffffd00147547 */ /* 0x000ff0000b83ffff */
.L_x_4:
[----:B------:R-:W-:Y:S05]  /*0590*/  BSYNC.RECONVERGENT B0 ;  /* 0x0000000000007941 */ /* 0x000fea0003800200 */
.L_x_3:
[----:B------:R-:W-:Y:S05]  /*05a0*/  @P0 EXIT ;  /* 0x000000000000094d */ /* 0x000fea0003800000 */
[----:B------:R-:W0:Y:S01]  /*05b0*/  LDC.64 R2, c[0x0][0x3c0] ;  /* 0x0000f000ff027b82 */ /* 0x000e220000000a00 */
[----:B------:R-:W1:Y:S01]  /*05c0*/  LDCU.64 UR4, c[0x0][0x398] ;  /* 0x00007300ff0477ac */ /* 0x000e620008000a00 */
[----:B------:R-:W3:Y:S06]  /*05d0*/  LDCU.64 UR6, c[0x0][0x3b0] ;  /* 0x00007600ff0677ac */ /* 0x000eec0008000a00 */
[----:B--2---:R-:W2:Y:S08]  /*05e0*/  LDC.64 R4, c[0x0][0x380] ;  /* 0x0000e000ff047b82 */ /* 0x004eb00000000a00 */
[----:B------:R-:W4:Y:S01]  /*05f0*/  LDC.64 R6, c[0x0][0x388] ;  /* 0x0000e200ff067b82 */ /* 0x000f220000000a00 */
[----:B0-----:R-:W-:-:S05]  /*0600*/  IMAD.WIDE R2, R11, 0x4, R2 ;  /* 0x000000040b027825 */ /* 0x001fca00078e0202 */
[----:B------:R-:W5:Y:S04]  /*0610*/  LDG.E R13, desc[UR8][R2.64] ;  /* 0x00000008020d7981 */ /* 0x000f68000c1e1900 */
[----:B--2---:R-:W2:Y:S04]  /*0620*/  LDG.E R0, desc[UR8][R4.64] ;  /* 0x0000000804007981 */ /* 0x004ea8000c1e1900 */
[----:B------:R-:W3:Y:S04]  /*0630*/  LDG.E R8, desc[UR8][R4.64+0x4] ;  /* 0x0000040804087981 */ /* 0x000ee8000c1e1900 */
[----:B----4-:R-:W2:Y:S04]  /*0640*/  LDG.E R9, desc[UR8][R6.64] ;  /* 0x0000000806097981 */ /* 0x010ea8000c1e1900 */
[----:B------:R-:W3:Y:S04]  /*0650*/  LDG.E R15, desc[UR8][R6.64+0x4] ;  /* 0x00000408060f7981 */ /* 0x000ee8000c1e1900 */
[----:B------:R-:W4:Y:S04]  /*0660*/  LDG.E R10, desc[UR8][R2.64+0x200] ;  /* 0x00020008020a7981 */ /* 0x000f28000c1e1900 */
        /* <DEDUP_REMOVED lines=13> */
[----:B------:R-:W4:Y:S01]  /*0740*/  LDG.E R28, desc[UR8][R6.64+0x24] ;  /* 0x00002408061c7981 */ /* 0x000f22000c1e1900 */
[----:B--2---:R-:W-:Y:S01]  /*0750*/  FADD R0, R0, -R9 ;  /* 0x8000000900007221 */ /* 0x004fe20000000000 */
[----:B---3--:R-:W-:-:S03]  /*0760*/  FADD R15, R8, -R15 ;  /* 0x8000000f080f7221 */ /* 0x008fc60000000000 */
[----:B-----5:R-:W-:Y:S01]  /*0770*/  FFMA R0, R0, R13, RZ ;  /* 0x0000000d00007223 */ /* 0x020fe200000000ff */
[----:B------:R-:W0:Y:S01]  /*0780*/  LDC.64 R8, c[0x0][0x390] ;  /* 0x0000e400ff087b82 */ /* 0x000e220000000a00 */
[----:B------:R-:W2:Y:S02]  /*0790*/  LDG.E R13, desc[UR8][R4.64+0xc] ;  /* 0x00000c08040d7981 */ /* 0x000ea4000c1e1900 */
[----:B----4-:R-:W-:Y:S02]  /*07a0*/  FFMA R26, R15, R10, R0 ;  /* 0x0000000a0f1a7223 */ /* 0x010fe40000000000 */
[----:B------:R-:W2:Y:S04]  /*07b0*/  LDG.E R10, desc[UR8][R6.64+0xc] ;  /* 0x00000c08060a7981 */ /* 0x000ea8000c1e1900 */
[----:B------:R-:W3:Y:S01]  /*07c0*/  LDG.E R15, desc[UR8][R6.64+0x14] ;  /* 0x00001408060f7981 */ /* 0x000ee2000c1e1900 */
[----:B------:R-:W-:-:S03]  /*07d0*/  FADD R21, R12, -R17 ;  /* 0x800000110c157221 */ /* 0x000fc60000000000 */
[----:B------:R-:W4:Y:S01]  /*07e0*/  LDG.E R17, desc[UR8][R4.64+0x18] ;  /* 0x0000180804117981 */ /* 0x000f22000c1e1900 */
[----:B------:R-:W-:-:S03]  /*07f0*/  FFMA R27, R21, R27, R26 ;  /* 0x0000001b151b7223 */ /* 0x000fc6000000001a */
[----:B------:R-:W4:Y:S04]  /*0800*/  LDG.E R0, desc[UR8][R6.64+0x18] ;  /* 0x0000180806007981 */ /* 0x000f28000c1e1900 */
[----:B------:R-:W5:Y:S01]  /*0810*/  LDG.E R26, desc[UR8][R2.64+0xc00] ;  /* 0x000c0008021a7981 */ /* 0x000f62000c1e1900 */
[----:B0-----:R-:W-:-:S03]  /*0820*/  IMAD.WIDE R8, R11, 0x4, R8 ;  /* 0x000000040b087825 */ /* 0x001fc600078e0208 */
[----:B------:R-:W5:Y:S04]  /*0830*/  LDG.E R12, desc[UR8][R4.64+0x20] ;  /* 0x00002008040c7981 */ /* 0x000f68000c1e1900 */
[----:B------:R0:W5:Y:S04]  /*0840*/  LDG.E R21, desc[UR8][R6.64+0x20] ;  /* 0x0000200806157981 */ /* 0x000168000c1e1900 */
[----:B------:R1:W5:Y:S04]  /*0850*/  LDG.E R8, desc[UR8][R8.64] ;  /* 0x0000000808087981 */ /* 0x000368000c1e1900 */
[----:B------:R-:W5:Y:S01]  /*0860*/  LDG.E R4, desc[UR8][R2.64+0x1000] ;  /* 0x0010000802047981 */ /* 0x000f62000c1e1900 */
[----:B------:R-:W-:Y:S01]  /*0870*/  FADD R22, R22, -R19 ;  /* 0x8000001316167221 */ /* 0x000fe20000000000 */
[----:B0-----:R-:W0:Y:S02]  /*0880*/  LDC.64 R6, c[0x0][0x3b8] ;  /* 0x0000ee00ff067b82 */ /* 0x001e240000000a00 */
[----:B------:R5:W5:Y:S01]  /*0890*/  LDG.E R5, desc[UR8][R2.64+0x1200] ;  /* 0x0012000802057981 */ /* 0x000b62000c1e1900 */
[----:B------:R-:W-:Y:S01]  /*08a0*/  FADD R25, R14, -R25 ;  /* 0x800000190e197221 */ /* 0x000fe20000000000 */
[----:B------:R-:W-:Y:S01]  /*08b0*/  FADD R23, R23, -R28 ;  /* 0x8000001c17177221 */ /* 0x000fe20000000000 */
[----:B0-----:R-:W-:Y:S01]  /*08c0*/  IMAD.WIDE R6, R11, 0x4, R6 ;  /* 0x000000040b067825 */ /* 0x001fe200078e0206 */
[----:B-1----:R-:W-:-:S04]  /*08d0*/  UIADD3 UR4, UP1, UPT, UR4, 0x20, URZ ;  /* 0x0000002004047890 */ /* 0x002fc8000ff3e0ff */
[----:B------:R-:W-:Y:S01]  /*08e0*/  UIADD3.X UR5, UPT, UPT, URZ, UR5, URZ, UP1, !UPT ;  /* 0x00000005ff057290 */ /* 0x000fe20008ffe4ff */
[----:B------:R-:W-:Y:S01]  /*08f0*/  IMAD R11, R11, 0x310, RZ ;  /* 0x000003100b0b7824 */ /* 0x000fe200078e02ff */
[----:B------:R-:W-:-:S04]  /*0900*/  UIADD3 UR6, UP0, UPT, UR6, 0x20, URZ ;  /* 0x0000002006067890 */ /* 0x000fc8000ff1e0ff */
[----:B------:R-:W-:Y:S01]  /*0910*/  MOV R9, UR5 ;  /* 0x0000000500097c02 */ /* 0x000fe20008000f00 */
[----:B------:R-:W-:Y:S01]  /*0920*/  UIADD3.X UR7, UPT, UPT, URZ, UR7, URZ, UP0, !UPT ;  /* 0x00000007ff077290 */ /* 0x000fe200087fe4ff */
[----:B--2---:R-:W-:-:S04]  /*0930*/  FADD R10, R13, -R10 ;  /* 0x8000000a0d0a7221 */ /* 0x004fc80000000000 */
[----:B------:R-:W-:Y:S01]  /*0940*/  FFMA R27, R10, R20, R27 ;  /* 0x000000140a1b7223 */ /* 0x000fe2000000001b */
[----:B---3--:R-:W-:-:S03]  /*0950*/  FADD R18, R18, -R15 ;  /* 0x8000000f12127221 */ /* 0x008fc60000000000 */
[----:B------:R-:W-:Y:S01]  /*0960*/  FFMA R27, R22, R16, R27 ;  /* 0x00000010161b7223 */ /* 0x000fe2000000001b */
[----:B----4-:R-:W-:-:S03]  /*0970*/  FADD R0, R17, -R0 ;  /* 0x8000000011007221 */ /* 0x010fc60000000000 */
[----:B------:R-:W-:-:S04]  /*0980*/  FFMA R27, R18, R24, R27 ;  /* 0x00000018121b7223 */ /* 0x000fc8000000001b */
[----:B-----5:R-:W-:-:S04]  /*0990*/  FFMA R0, R0, R26, R27 ;  /* 0x0000001a00007223 */ /* 0x020fc8000000001b */
[----:B------:R-:W-:Y:S01]  /*09a0*/  FFMA R25, R25, R29, R0 ;  /* 0x0000001d19197223 */ /* 0x000fe20000000000 */
[----:B------:R-:W-:Y:S01]  /*09b0*/  FADD R12, R12, -R21 ;  /* 0x800000150c0c7221 */ /* 0x000fe20000000000 */
[----:B------:R-:W-:-:S03]  /*09c0*/  FSET.BF.GT.AND R3, R8, RZ, PT ;  /* 0x000000ff0803720a */ /* 0x000fc60003804000 */
[----:B------:R-:W-:-:S04]  /*09d0*/  FFMA R4, R12, R4, R25 ;  /* 0x000000040c047223 */ /* 0x000fc80000000019 */
[----:B------:R-:W-:-:S04]  /*09e0*/  FFMA R0, R23, R5, R4 ;  /* 0x0000000517007223 */ /* 0x000fc80000000004 */
[----:B------:R-:W-:-:S05]  /*09f0*/  FMUL R0, R0, R3 ;  /* 0x0000000300007220 */ /* 0x000fca0000400000 */
[----:B------:R0:W-:Y:S01]  /*0a00*/  STG.E desc[UR8][R6.64], R0 ;  /* 0x0000000006007986 */ /* 0x0001e2000c101908 */
[----:B------:R-:W-:Y:S01]  /*0a10*/  MOV R8, UR4 ;  /* 0x0000000400087c02 */ /* 0x000fe20008000f00 */
[----:B------:R-:W-:-:S06]  /*0a20*/  UMOV UR4, URZ ;  /* 0x000000ff00047c82 */ /* 0x000fcc0008000000 */
.L_x_6:
[----:B------:R-:W-:Y:S02]  /*0a30*/  MOV R2, R8 ;  /* 0x0000000800027202 */ /* 0x000fe40000000f00 */
[----:B------:R-:W-:-:S05]  /*0a40*/  MOV R3, R9 ;  /* 0x0000000900037202 */ /* 0x000fca0000000f00 */
[----:B0-2---:R-:W2:Y:S01]  /*0a50*/  LDG.E R7, desc[UR8][R2.64+-0x20] ;  /* 0xffffe00802077981 */ /* 0x005ea2000c1e1900 */
[----:B------:R-:W-:Y:S02]  /*0a60*/  MOV R4, UR6 ;  /* 0x0000000600047c02 */ /* 0x000fe40008000f00 */
[----:B------:R-:W-:-:S03]  /*0a70*/  MOV R5, UR7 ;  /* 0x0000000700057c02 */ /* 0x000fc60008000f00 */
[----:B------:R-:W-:-:S04]  /*0a80*/  IMAD.WIDE R4, R11, 0x4, R4 ;  /* 0x000000040b047825 */ /* 0x000fc800078e0204 */
[----:B--2---:R-:W-:-:S05]  /*0a90*/  FMUL R7, R0, R7 ;  /* 0x0000000700077220 */ /* 0x004fca0000400000 */
[----:B------:R0:W-:Y:S04]  /*0aa0*/  REDG.E.ADD.F32.FTZ.RN.STRONG.GPU desc[UR8][R4.64+-0x20], R7 ;  /* 0xffffe007040079a6 */ /* 0x0001e8000c12f308 */
[----:B------:R-:W2:Y:S02]  /*0ab0*/  LDG.E R9, desc[UR8][R2.64+-0x1c] ;  /* 0xffffe40802097981 */ /* 0x000ea4000c1e1900 */
        /* <DEDUP_REMOVED lines=11> */
[----:B0-----:R-:W5:Y:S02]  /*0b70*/  LDG.E R7, desc[UR8][R2.64+-0xc] ;  /* 0xfffff40802077981 */ /* 0x001f64000c1e1900 */
[----:B-----5:R-:W-:-:S05]  /*0b80*/  FMUL R7, R0, R7 ;  /* 0x0000000700077220 */ /* 0x020fca0000400000 */
[----:B------:R0:W-:Y:S04]  /*0b90*/  REDG.E.ADD.F32.FTZ.RN.STRONG.GPU desc[UR8][R4.64+-0xc], R7 ;  /* 0xfffff407040079a6 */ /* 0x0001e8000c12f308 */
[----:B-1----:R-:W5:Y:S02]  /*0ba0*/  LDG.E R9, desc[UR8][R2.64+-0x8] ;  /* 0xfffff80802097981 */ /* 0x002f64000c1e1900 */
        /* <DEDUP_REMOVED lines=23> */
[----:B----4-:R-:W3:Y:S02]  /*0d20*/  LDG.E R17, desc[UR8][R2.64+0x18] ;  /* 0x0000180802117981 */ /* 0x010ee4000c1e1900 */
[----:B---3--:R-:W-:-:S05]  /*0d30*/  FMUL R17, R0, R17 ;  /* 0x0000001100117220 */ /* 0x008fca0000400000 */
[----:B------:R2:W-:Y:S04]  /*0d40*/  REDG.E.ADD.F32.FTZ.RN.STRONG.GPU desc[UR8][R4.64+0x18], R17 ;  /* 0x00001811040079a6 */ /* 0x0005e8000c12f308 */
[----:B0-----:R-:W3:Y:S01]  /*0d50*/  LDG.E R7, desc[UR8][R2.64+0x1c] ;  /* 0x00001c0802077981 */ /* 0x001ee2000c1e1900 */
[----:B------:R-:W-:-:S04]  /*0d60*/  UIADD3 UR4, UPT, UPT, UR4, 0x10, URZ ;  /* 0x0000001004047890 */ /* 0x000fc8000fffe0ff */
[----:B------:R-:W-:Y:S01]  /*0d70*/  UISETP.NE.AND UP0, UPT, UR4, 0x310, UPT ;  /* 0x000003100400788c */ /* 0x000fe2000bf05270 */
[----:B---3--:R-:W-:-:S05]  /*0d80*/  FMUL R7, R0, R7 ;  /* 0x0000000700077220 */ /* 0x008fca0000400000 */
[----:B------:R2:W-:Y:S01]  /*0d90*/  REDG.E.ADD.F32.FTZ.RN.STRONG.GPU desc[UR8][R4.64+0x1c], R7 ;  /* 0x00001c07040079a6 */ /* 0x0005e2000c12f308 */
[----:B------:R-:W-:Y:S02]  /*0da0*/  IADD3 R8, P0, PT, R2, 0x40, RZ ;  /* 0x0000004002087810 */ /* 0x000fe40007f1e0ff */
[----:B------:R-:W-:Y:S02]  /*0db0*/  IADD3 R11, PT, PT, R11, 0x10, RZ ;  /* 0x000000100b0b7810 */ /* 0x000fe40007ffe0ff */
[----:B-1----:R-:W-:Y:S01]  /*0dc0*/  IADD3.X R9, PT, PT, RZ, R3, RZ, P0, !PT ;  /* 0x00000003ff097210 */ /* 0x002fe200007fe4ff */
[----:B------:R-:W-:Y:S08]  /*0dd0*/  BRA.U UP0, `(.L_x_6) ;  /* 0xfffffffd00147547 */ /* 0x000ff0000b83ffff */
[----:B------:R-:W-:Y:S05]  /*0de0*/  EXIT ;  /* 0x000000000000794d */ /* 0x000fea0003800000 */
.L_x_7:
        /* <DEDUP_REMOVED lines=9> */
.L_x_43:


//--------------------- .text._Z20backwardOutputKernelPfS_S_i --------------------------
	.section	.text._Z20backwardOutputKernelPfS_S_i,"ax",@progbits
	.align	128
        .global         _Z20backwardOutputKernelPfS_S_i
        .type           _Z20backwardOutputKernelPfS_S_i,@function
        .size           _Z20backwardOutputKernelPfS_S_i,(.L_x_44 - _Z20backwardOutputKernelPfS_S_i)
        .other          _Z20backwardOutputKernelPfS_S_i,@"STO_CUDA_ENTRY STV_DEFAULT"
_Z20backwardOutputKernelPfS_S_i:
.text._Z20backwardOutputKernelPfS_S_i:
[----:B------:R-:W-:Y:S01]  /*0000*/  LDC R1, c[0x0][0x37c] ;  /* 0x0000df00ff017b82 */ /* 0x000fe20000000800 */
[----:B------:R-:W0:Y:S07]  /*0010*/  S2R R0, SR_TID.X ;  /* 0x0000000000007919 */ /* 0x000e2e0000002100 */
[----:B------:R-:W0:Y:S01]  /*0020*/  S2UR UR4, SR_CTAID.X ;  /* 0x00000000000479c3 */ /* 0x000e220000002500 */
[----:B------:R-:W1:Y:S07]  /*0030*/  LDCU UR5, c[0x0][0x398] ;  /* 0x00007300ff0577ac */ /* 0x000e6e0008000800 */
[----:B------:R-:W0:Y:S02]  /*0040*/  LDC R9, c[0x0][0x360] ;  /* 0x0000d800ff097b82 */ /* 0x000e240000000800 */
[----:B0-----:R-:W-:-:S05]  /*0050*/  IMAD R9, R9, UR4, R0 ;  /* 0x0000000409097c24 */ /* 0x001fca000f8e0200 */
[----:B-1----:R-:W-:-:S13]  /*0060*/  ISETP.GE.AND P0, PT, R9, UR5, PT ;  /* 0x0000000509007c0c */ /* 0x002fda000bf06270 */
[----:B------:R-:W-:Y:S05]  /*0070*/  @P0 EXIT ;  /* 0x000000000000094d */ /* 0x000fea0003800000 */
[----:B------:R-:W0:Y:S01]  /*0080*/  LDC.64 R2, c[0x0][0x380] ;  /* 0x0000e000ff027b82 */ /* 0x000e220000000a00 */
[----:B------:R-:W1:Y:S07]  /*0090*/  LDCU.64 UR4, c[0x0][0x358] ;  /* 0x00006b00ff0477ac */ /* 0x000e6e0008000a00 */
[----:B------:R-:W2:Y:S08]  /*00a0*/  LDC.64 R4, c[0x0][0x388] ;  /* 0x0000e200ff047b82 */ /* 0x000eb00000000a00 */
[----:B------:R-:W3:Y:S01]  /*00b0*/  LDC.64 R6, c[0x0][0x390] ;  /* 0x0000e400ff067b82 */ /* 0x000ee20000000a00 */
[----:B0-----:R-:W-:-:S06]  /*00c0*/  IMAD.WIDE R2, R9, 0x4, R2 ;  /* 0x0000000409027825 */ /* 0x001fcc00078e0202 */
[----:B-1----:R-:W4:Y:S01]  /*00d0*/  LDG.E R2, desc[UR4][R2.64] ;  /* 0x0000000402027981 */ /* 0x002f22000c1e1900 */
[----:B--2---:R-:W-:-:S06]  /*00e0*/  IMAD.WIDE R4, R9, 0x4, R4 ;  /* 0x0000000409047825 */ /* 0x004fcc00078e0204 */
[----:B------:R-:W4:Y:S01]  /*00f0*/  LDG.E R5, desc[UR4][R4.64] ;  /* 0x0000000404057981 */ /* 0x000f22000c1e1900 */
[----:B---3--:R-:W-:-:S04]  /*0100*/  IMAD.WIDE R6, R9, 0x4, R6 ;  /* 0x0000000409067825 */ /* 0x008fc800078e0206 */
[----:B----4-:R-:W-:-:S05]  /*0110*/  FADD R9, R2, -R5 ;  /* 0x8000000502097221 */ /* 0x010fca0000000000 */
[----:B------:R-:W-:Y:S01]  /*0120*/  STG.E desc[UR4][R6.64], R9 ;  /* 0x0000000906007986 */ /* 0x000fe2000c101904 */
[----:B------:R-:W-:Y:S05]  /*0130*/  EXIT ;  /* 0x000000000000794d */ /* 0x000fea0003800000 */
.L_x_8:
        /* <DEDUP_REMOVED lines=12> */
.L_x_44:


//--------------------- .text._Z24optimizedMatrixMulKernelPfS_S_S_iii --------------------------
	.section	.text._Z24optimizedMatrixMulKernelPfS_S_S_iii,"ax",@progbits
	.align	128
        .global         _Z24optimizedMatrixMulKernelPfS_S_S_iii
        .type           _Z24optimizedMatrixMulKernelPfS_S_S_iii,@function
        .size           _Z24optimizedMatrixMulKernelPfS_S_S_iii,(.L_x_45 - _Z24optimizedMatrixMulKernelPfS_S_S_iii)
        .other          _Z24optimizedMatrixMulKernelPfS_S_S_iii,@"STO_CUDA_ENTRY STV_DEFAULT"
_Z24optimizedMatrixMulKernelPfS_S_S_iii:
.text._Z24optimizedMatrixMulKernelPfS_S_S_iii:
[----:B------:R-:W-:Y:S01]  /*0000*/  LDC R1, c[0x0][0x37c] ;  /* 0x0000df00ff017b82 */ /* 0x000fe20000000800 */
[----:B------:R-:W0:Y:S01]  /*0010*/  S2R R0, SR_TID.Y ;  /* 0x0000000000007919 */ /* 0x000e220000002200 */
[----:B------:R-:W1:Y:S06]  /*0020*/  LDCU UR10, c[0x0][0x3a4] ;  /* 0x00007480ff0a77ac */ /* 0x000e6c0008000800 */
[----:B------:R-:W0:Y:S01]  /*0030*/  LDC R12, c[0x0][0x364] ;  /* 0x0000d900ff0c7b82 */ /* 0x000e220000000800 */
[----:B------:R-:W-:Y:S01]  /*0040*/  HFMA2 R23, -RZ, RZ, 0, 0 ;  /* 0x00000000ff177431 */ /* 0x000fe200000001ff */
[----:B------:R-:W2:Y:S01]  /*0050*/  S2R R21, SR_TID.X ;  /* 0x0000000000157919 */ /* 0x000ea20000002100 */
[----:B------:R-:W3:Y:S01]  /*0060*/  LDCU UR14, c[0x0][0x3a8] ;  /* 0x00007500ff0e77ac */ /* 0x000ee20008000800 */
[----:B------:R-:W4:Y:S04]  /*0070*/  LDCU.64 UR8, c[0x0][0x358] ;  /* 0x00006b00ff0877ac */ /* 0x000f280008000a00 */
[----:B------:R-:W0:Y:S08]  /*0080*/  S2UR UR4, SR_CTAID.Y ;  /* 0x00000000000479c3 */ /* 0x000e300000002600 */
[----:B------:R-:W2:Y:S01]  /*0090*/  S2UR UR5, SR_CTAID.X ;  /* 0x00000000000579c3 */ /* 0x000ea20000002500 */
[----:B-1----:R-:W-:-:S07]  /*00a0*/  UISETP.GE.AND UP0, UPT, UR10, 0x1, UPT ;  /* 0x000000010a00788c */ /* 0x002fce000bf06270 */
[----:B------:R-:W2:Y:S01]  /*00b0*/  LDC R13, c[0x0][0x360] ;  /* 0x0000d800ff0d7b82 */ /* 0x000ea20000000800 */
[----:B0-----:R-:W-:Y:S02]  /*00c0*/  IMAD R12, R12, UR4, R0 ;  /* 0x000000040c0c7c24 */ /* 0x001fe4000f8e0200 */
[----:B--2---:R-:W-:Y:S01]  /*00d0*/  IMAD R13, R13, UR5, R21 ;  /* 0x000000050d0d7c24 */ /* 0x004fe2000f8e0215 */
[----:B---34-:R-:W-:Y:S06]  /*00e0*/  BRA.U !UP0, `(.L_x_9) ;  /* 0x0000000508347547 */ /* 0x018fec000b800000 */
[----:B------:R-:W0:Y:S01]  /*00f0*/  S2UR UR7, SR_CgaCtaId ;  /* 0x00000000000779c3 */ /* 0x000e220000008800 */
[----:B------:R-:W1:Y:S01]  /*0100*/  LDCU UR11, c[0x0][0x3a8] ;  /* 0x00007500ff0b77ac */ /* 0x000e620008000800 */
[----:B------:R-:W-:Y:S01]  /*0110*/  MOV R23, RZ ;  /* 0x000000ff00177202 */ /* 0x000fe20000000f00 */
[----:B------:R-:W-:Y:S01]  /*0120*/  IMAD R15, R12, UR10, R21 ;  /* 0x0000000a0c0f7c24 */ /* 0x000fe2000f8e0215 */
[----:B------:R-:W-:Y:S01]  /*0130*/  UMOV UR5, 0x400 ;  /* 0x0000040000057882 */ /* 0x000fe20000000000 */
[----:B------:R-:W-:-:S03]  /*0140*/  UIADD3 UR4, UPT, UPT, UR10, 0xf, URZ ;  /* 0x0000000f0a047890 */ /* 0x000fc6000fffe0ff */
[----:B------:R-:W2:Y:S01]  /*0150*/  LDC R14, c[0x0][0x3a8] ;  /* 0x0000ea00ff0e7b82 */ /* 0x000ea20000000800 */
[----:B------:R-:W-:Y:S02]  /*0160*/  UIADD3 UR6, UPT, UPT, UR5, 0x400, URZ ;  /* 0x0000040005067890 */ /* 0x000fe4000fffe0ff */
[----:B------:R-:W-:Y:S01]  /*0170*/  USHF.R.U32.HI UR4, URZ, 0x4, UR4 ;  /* 0x00000004ff047899 */ /* 0x000fe20008011604 */
[----:B------:R-:W3:Y:S04]  /*0180*/  LDCU.64 UR12, c[0x0][0x3a0] ;  /* 0x00007400ff0c77ac */ /* 0x000ee80008000a00 */
[----:B------:R-:W4:Y:S01]  /*0190*/  LDC.64 R2, c[0x0][0x380] ;  /* 0x0000e000ff027b82 */ /* 0x000f220000000a00 */
[----:B------:R-:W-:Y:S01]  /*01a0*/  UIADD3 UR4, UPT, UPT, -UR4, URZ, URZ ;  /* 0x000000ff04047290 */ /* 0x000fe2000fffe1ff */
[----:B-1----:R-:W-:Y:S01]  /*01b0*/  IMAD R17, R0, UR11, R13 ;  /* 0x0000000b00117c24 */ /* 0x002fe2000f8e020d */
[----:B0-----:R-:W-:-:S02]  /*01c0*/  ULEA UR5, UR7, UR5, 0x18 ;  /* 0x0000000507057291 */ /* 0x001fc4000f8ec0ff */
[----:B------:R-:W-:-:S04]  /*01d0*/  ULEA UR6, UR7, UR6, 0x18 ;  /* 0x0000000607067291 */ /* 0x000fc8000f8ec0ff */
[C---:B------:R-:W-:Y:S02]  /*01e0*/  LEA R16, R0.reuse, UR5, 0x6 ;  /* 0x0000000500107c11 */ /* 0x040fe4000f8e30ff */
[C---:B------:R-:W-:Y:S02]  /*01f0*/  LEA R19, R21.reuse, UR6, 0x2 ;  /* 0x0000000615137c11 */ /* 0x040fe4000f8e10ff */
[----:B------:R-:W-:Y:S02]  /*0200*/  LEA R20, R21, R16, 0x2 ;  /* 0x0000001015147211 */ /* 0x000fe400078e10ff */
[----:B---3--:R-:W-:-:S07]  /*0210*/  LEA R18, R0, R19, 0x6 ;  /* 0x0000001300127211 */ /* 0x008fce00078e30ff */
.L_x_10:
[----:B------:R-:W-:Y:S01]  /*0220*/  ISETP.GE.AND P0, PT, R0, UR13, PT ;  /* 0x0000000d00007c0c */ /* 0x000fe2000bf06270 */
[----:B------:R-:W-:Y:S01]  /*0230*/  HFMA2 R29, -RZ, RZ, 0, 0 ;  /* 0x00000000ff1d7431 */ /* 0x000fe200000001ff */
[----:B------:R-:W-:Y:S01]  /*0240*/  ISETP.GE.AND P1, PT, R21, UR13, PT ;  /* 0x0000000d15007c0c */ /* 0x000fe2000bf26270 */
[----:B----4-:R-:W-:Y:S01]  /*0250*/  IMAD.WIDE R4, R15, 0x4, R2 ;  /* 0x000000040f047825 */ /* 0x010fe200078e0202 */
[----:B--2---:R-:W-:Y:S02]  /*0260*/  ISETP.GE.OR P0, PT, R13, R14, P0 ;  /* 0x0000000e0d00720c */ /* 0x004fe40000706670 */
[----:B------:R-:W-:Y:S02]  /*0270*/  ISETP.GE.OR P1, PT, R12, UR12, P1 ;  /* 0x0000000c0c007c0c */ /* 0x000fe40008f26670 */
[----:B------:R-:W-:-:S09]  /*0280*/  MOV R27, RZ ;  /* 0x000000ff001b7202 */ /* 0x000fd20000000f00 */
[----:B------:R-:W0:Y:S02]  /*0290*/  @!P0 LDC.64 R6, c[0x0][0x388] ;  /* 0x0000e200ff068b82 */ /* 0x000e240000000a00 */
[----:B------:R-:W2:Y:S01]  /*02a0*/  @!P1 LDG.E R27, desc[UR8][R4.64] ;  /* 0x00000008041b9981 */ /* 0x000ea2000c1e1900 */
[----:B0-----:R-:W-:-:S05]  /*02b0*/  @!P0 IMAD.WIDE R6, R17, 0x4, R6 ;  /* 0x0000000411068825 */ /* 0x001fca00078e0206 */
[----:B------:R-:W3:Y:S01]  /*02c0*/  @!P0 LDG.E R29, desc[UR8][R6.64] ;  /* 0x00000008061d8981 */ /* 0x000ee2000c1e1900 */
[----:B------:R-:W-:-:S04]  /*02d0*/  UIADD3 UR4, UPT, UPT, UR4, 0x1, URZ ;  /* 0x0000000104047890 */ /* 0x000fc8000fffe0ff */
[----:B------:R-:W-:Y:S01]  /*02e0*/  UISETP.NE.AND UP0, UPT, UR4, URZ, UPT ;  /* 0x000000ff0400728c */ /* 0x000fe2000bf05270 */
[----:B------:R-:W-:Y:S02]  /*02f0*/  IADD3 R0, PT, PT, R0, 0x10, RZ ;  /* 0x0000001000007810 */ /* 0x000fe40007ffe0ff */
[----:B------:R-:W-:Y:S02]  /*0300*/  IADD3 R15, PT, PT, R15, 0x10, RZ ;  /* 0x000000100f0f7810 */ /* 0x000fe40007ffe0ff */
[----:B------:R-:W-:Y:S02]  /*0310*/  IADD3 R21, PT, PT, R21, 0x10, RZ ;  /* 0x0000001015157810 */ /* 0x000fe40007ffe0ff */
[----:B------:R-:W-:Y:S01]  /*0320*/  LEA R17, R14, R17, 0x4 ;  /* 0x000000110e117211 */ /* 0x000fe200078e20ff */
[----:B--2---:R-:W-:Y:S04]  /*0330*/  STS [R20], R27 ;  /* 0x0000001b14007388 */ /* 0x004fe80000000800 */
[----:B---3--:R-:W-:Y:S01]  /*0340*/  STS [R18], R29 ;  /* 0x0000001d12007388 */ /* 0x008fe20000000800 */
[----:B------:R-:W-:Y:S06]  /*0350*/  BAR.SYNC.DEFER_BLOCKING 0x0 ;  /* 0x0000000000007b1d */ /* 0x000fec0000010000 */
[----:B------:R-:W-:Y:S04]  /*0360*/  LDS R22, [R19] ;  /* 0x0000000013167984 */ /* 0x000fe80000000800 */
[----:B------:R-:W0:Y:S04]  /*0370*/  LDS.128 R8, [R16] ;  /* 0x0000000010087984 */ /* 0x000e280000000c00 */
[----:B------:R-:W1:Y:S04]  /*0380*/  LDS R26, [R19+0x40] ;  /* 0x00004000131a7984 */ /* 0x000e680000000800 */
[----:B------:R-:W2:Y:S04]  /*0390*/  LDS R25, [R19+0x80] ;  /* 0x0000800013197984 */ /* 0x000ea80000000800 */
[----:B------:R-:W3:Y:S04]  /*03a0*/  LDS R24, [R19+0xc0] ;  /* 0x0000c00013187984 */ /* 0x000ee80000000800 */
[----:B------:R-:W-:Y:S04]  /*03b0*/  LDS.128 R4, [R16+0x10] ;  /* 0x0000100010047984 */ /* 0x000fe80000000c00 */
[----:B------:R-:W-:Y:S01]  /*03c0*/  LDS R27, [R19+0x200] ;  /* 0x00020000131b7984 */ /* 0x000fe20000000800 */
[----:B0-----:R-:W-:-:S03]  /*03d0*/  FFMA R8, R8, R22, R23 ;  /* 0x0000001608087223 */ /* 0x001fc60000000017 */
[----:B------:R-:W0:Y:S01]  /*03e0*/  LDS R23, [R19+0x100] ;  /* 0x0001000013177984 */ /* 0x000e220000000800 */
[----:B-1----:R-:W-:-:S03]  /*03f0*/  FFMA R8, R26, R9, R8 ;  /* 0x000000091a087223 */ /* 0x002fc60000000008 */
[----:B------:R-:W1:Y:S01]  /*0400*/  LDS R22, [R19+0x140] ;  /* 0x0001400013167984 */ /* 0x000e620000000800 */
[----:B--2---:R-:W-:-:S03]  /*0410*/  FFMA R9, R25, R10, R8 ;  /* 0x0000000a19097223 */ /* 0x004fc60000000008 */
[----:B------:R-:W2:Y:S01]  /*0420*/  LDS R25, [R19+0x180] ;  /* 0x0001800013197984 */ /* 0x000ea20000000800 */
[----:B---3--:R-:W-:-:S03]  /*0430*/  FFMA R9, R24, R11, R9 ;  /* 0x0000000b18097223 */ /* 0x008fc60000000009 */
[----:B------:R-:W3:Y:S04]  /*0440*/  LDS R26, [R19+0x1c0] ;  /* 0x0001c000131a7984 */ /* 0x000ee80000000800 */
[----:B------:R-:W-:Y:S01]  /*0450*/  LDS R24, [R19+0x240] ;  /* 0x0002400013187984 */ /* 0x000fe20000000800 */
[----:B0-----:R-:W-:-:S03]  /*0460*/  FFMA R23, R4, R23, R9 ;  /* 0x0000001704177223 */ /* 0x001fc60000000009 */
[----:B------:R-:W0:Y:S01]  /*0470*/  LDS.128 R8, [R16+0x20] ;  /* 0x0000200010087984 */ /* 0x000e220000000c00 */
[----:B-1----:R-:W-:-:S03]  /*0480*/  FFMA R22, R22, R5, R23 ;  /* 0x0000000516167223 */ /* 0x002fc60000000017 */
[----:B------:R-:W1:Y:S01]  /*0490*/  LDS R23, [R19+0x280] ;  /* 0x0002800013177984 */ /* 0x000e620000000800 */
[----:B--2---:R-:W-:-:S03]  /*04a0*/  FFMA R25, R25, R6, R22 ;  /* 0x0000000619197223 */ /* 0x004fc60000000016 */
[----:B------:R-:W2:Y:S01]  /*04b0*/  LDS R22, [R19+0x2c0] ;  /* 0x0002c00013167984 */ /* 0x000ea20000000800 */
[----:B---3--:R-:W-:-:S03]  /*04c0*/  FFMA R7, R26, R7, R25 ;  /* 0x000000071a077223 */ /* 0x008fc60000000019 */
[----:B------:R-:W-:Y:S01]  /*04d0*/  LDS R25, [R19+0x300] ;  /* 0x0003000013197984 */ /* 0x000fe20000000800 */
[----:B0-----:R-:W-:-:S03]  /*04e0*/  FFMA R27, R8, R27, R7 ;  /* 0x0000001b081b7223 */ /* 0x001fc60000000007 */
[----:B------:R-:W0:Y:S01]  /*04f0*/  LDS.128 R4, [R16+0x30] ;  /* 0x0000300010047984 */ /* 0x000e220000000c00 */
[----:B------:R-:W-:-:S03]  /*0500*/  FFMA R24, R24, R9, R27 ;  /* 0x0000000918187223 */ /* 0x000fc6000000001b */
[----:B------:R-:W3:Y:S04]  /*0510*/  LDS R27, [R19+0x340] ;  /* 0x00034000131b7984 */ /* 0x000ee80000000800 */
[----:B------:R-:W4:Y:S04]  /*0520*/  LDS R9, [R19+0x380] ;  /* 0x0003800013097984 */ /* 0x000f280000000800 */
[----:B------:R-:W5:Y:S01]  /*0530*/  LDS R8, [R19+0x3c0] ;  /* 0x0003c00013087984 */ /* 0x000f620000000800 */
[----:B-1----:R-:W-:-:S04]  /*0540*/  FFMA R23, R23, R10, R24 ;  /* 0x0000000a17177223 */ /* 0x002fc80000000018 */
[----:B--2---:R-:W-:-:S04]  /*0550*/  FFMA R11, R22, R11, R23 ;  /* 0x0000000b160b7223 */ /* 0x004fc80000000017 */
[----:B0-----:R-:W-:-:S04]  /*0560*/  FFMA R4, R4, R25, R11 ;  /* 0x0000001904047223 */ /* 0x001fc8000000000b */
[----:B---3--:R-:W-:-:S04]  /*0570*/  FFMA R4, R27, R5, R4 ;  /* 0x000000051b047223 */ /* 0x008fc80000000004 */
[----:B----4-:R-:W-:-:S04]  /*0580*/  FFMA R9, R9, R6, R4 ;  /* 0x0000000609097223 */ /* 0x010fc80000000004 */
[----:B-----5:R-:W-:Y:S01]  /*0590*/  FFMA R23, R8, R7, R9 ;  /* 0x0000000708177223 */ /* 0x020fe20000000009 */
[----:B------:R-:W-:Y:S06]  /*05a0*/  BAR.SYNC.DEFER_BLOCKING 0x0 ;  /* 0x0000000000007b1d */ /* 0x000fec0000010000 */
[----:B------:R-:W-:Y:S05]  /*05b0*/  BRA.U UP0, `(.L_x_10) ;  /* 0xfffffffd00187547 */ /* 0x000fea000b83ffff */
.L_x_9:
[----:B------:R-:W0:Y:S01]  /*05c0*/  LDCU UR4, c[0x0][0x3a0] ;  /* 0x00007400ff0477ac */ /* 0x000e220008000800 */
[----:B------:R-:W-:-:S04]  /*05d0*/  ISETP.GE.AND P0, PT, R13, UR14, PT ;  /* 0x0000000e0d007c0c */ /* 0x000fc8000bf06270 */
[----:B0-----:R-:W-:-:S13]  /*05e0*/  ISETP.GE.OR P0, PT, R12, UR4, P0 ;  /* 0x000000040c007c0c */ /* 0x001fda0008706670 */
[----:B------:R-:W-:Y:S05]  /*05f0*/  @P0 EXIT ;  /* 0x000000000000094d */ /* 0x000fea0003800000 */
[----:B------:R-:W0:Y:S08]  /*0600*/  LDC.64 R2, c[0x0][0x398] ;  /* 0x0000e600ff027b82 */ /* 0x000e300000000a00 */
[----:B------:R-:W1:Y:S01]  /*0610*/  LDC.64 R4, c[0x0][0x390] ;  /* 0x0000e400ff047b82 */ /* 0x000e620000000a00 */
[----:B0-----:R-:W-:-:S06]  /*0620*/  IMAD.WIDE.U32 R2, R12, 0x4, R2 ;  /* 0x000000040c027825 */ /* 0x001fcc00078e0002 */
[----:B------:R-:W2:Y:S01]  /*0630*/  LDG.E R2, desc[UR8][R2.64] ;  /* 0x0000000802027981 */ /* 0x000ea2000c1e1900 */
[----:B------:R-:W-:-:S04]  /*0640*/  IMAD R13, R12, UR14, R13 ;  /* 0x0000000e0c0d7c24 */ /* 0x000fc8000f8e020d */
[----:B-1----:R-:W-:-:S04]  /*0650*/  IMAD.WIDE R4, R13, 0x4, R4 ;  /* 0x000000040d047825 */ /* 0x002fc800078e0204 */
[----:B--2---:R-:W-:-:S05]  /*0660*/  FADD R23, R2, R23 ;  /* 0x0000001702177221 */ /* 0x004fca0000000000 */
[----:B------:R-:W-:Y:S01]  /*0670*/  STG.E desc[UR8][R4.64], R23 ;  /* 0x0000001704007986 */ /* 0x000fe2000c101908 */
[----:B------:R-:W-:Y:S05]  /*0680*/  EXIT ;  /* 0x000000000000794d */ /* 0x000fea0003800000 */
.L_x_11:
        /* <DEDUP_REMOVED lines=15> */
.L_x_45:


//--------------------- .text._Z13softmaxKernelPfi --------------------------
	.section	.text._Z13softmaxKernelPfi,"ax",@progbits
	.align	128
        .global         _Z13softmaxKernelPfi
        .type           _Z13softmaxKernelPfi,@function
        .size           _Z13softmaxKernelPfi,(.L_x_41 - _Z13softmaxKernelPfi)
        .other          _Z13softmaxKernelPfi,@"STO_CUDA_ENTRY STV_DEFAULT"
_Z13softmaxKernelPfi:
.text._Z13softmaxKernelPfi:
[----:B------:R-:W-:Y:S01]  /*0000*/  LDC R1, c[0x0][0x37c] ;  /* 0x0000df00ff017b82 */ /* 0x000fe20000000800 */
[----:B------:R-:W0:Y:S01]  /*0010*/  S2R R2, SR_TID.X ;  /* 0x0000000000027919 */ /* 0x000e220000002100 */
[----:B------:R-:W0:Y:S01]  /*0020*/  LDCU UR4, c[0x0][0x388] ;  /* 0x00007100ff0477ac */ /* 0x000e220008000800 */
[----:B------:R-:W-:Y:S01]  /*0030*/  BSSY.RECONVERGENT B0, `(.L_x_12) ;  /* 0x0000014000007945 */ /* 0x000fe20003800200 */
[----:B------:R-:W-:Y:S01]  /*0040*/  IMAD.MOV.U32 R8, RZ, RZ, -0x800000 ;  /* 0xff800000ff087424 */ /* 0x000fe200078e00ff */
[----:B------:R-:W1:Y:S01]  /*0050*/  LDCU.64 UR6, c[0x0][0x358] ;  /* 0x00006b00ff0677ac */ /* 0x000e620008000a00 */
[C---:B0-----:R-:W-:Y:S02]  /*0060*/  ISETP.GE.AND P2, PT, R2.reuse, UR4, PT ;  /* 0x0000000402007c0c */ /* 0x041fe4000bf46270 */
[C---:B------:R-:W-:Y:S02]  /*0070*/  ISETP.GE.AND P1, PT, R2.reuse, UR4, PT ;  /* 0x0000000402007c0c */ /* 0x040fe4000bf26270 */
[----:B------:R-:W-:-:S09]  /*0080*/  ISETP.NE.AND P0, PT, R2, RZ, PT ;  /* 0x000000ff0200720c */ /* 0x000fd20003f05270 */
[----:B-1----:R-:W-:Y:S05]  /*0090*/  @P2 BRA `(.L_x_13) ;  /* 0x0000000000342947 */ /* 0x002fea0003800000 */
[----:B------:R-:W0:Y:S01]  /*00a0*/  S2R R3, SR_CgaCtaId ;  /* 0x0000000000037919 */ /* 0x000e220000008800 */
[----:B------:R-:W1:Y:S01]  /*00b0*/  LDC R10, c[0x0][0x360] ;  /* 0x0000d800ff0a7b82 */ /* 0x000e620000000800 */
[----:B------:R-:W-:-:S07]  /*00c0*/  MOV R0, 0x400 ;  /* 0x0000040000007802 */ /* 0x000fce0000000f00 */
[----:B------:R-:W2:Y:S01]  /*00d0*/  LDC.64 R6, c[0x0][0x380] ;  /* 0x0000e000ff067b82 */ /* 0x000ea20000000a00 */
[----:B0-----:R-:W-:Y:S01]  /*00e0*/  LEA R0, R3, R0, 0x18 ;  /* 0x0000000003007211 */ /* 0x001fe200078ec0ff */
[----:B------:R-:W-:-:S07]  /*00f0*/  IMAD.MOV.U32 R3, RZ, RZ, R2 ;  /* 0x000000ffff037224 */ /* 0x000fce00078e0002 */
.L_x_14:
[----:B0-2---:R-:W-:-:S06]  /*0100*/  IMAD.WIDE R4, R3, 0x4, R6 ;  /* 0x0000000403047825 */ /* 0x005fcc00078e0206 */
[----:B------:R-:W2:Y:S01]  /*0110*/  LDG.E R4, desc[UR6][R4.64] ;  /* 0x0000000604047981 */ /* 0x000ea2000c1e1900 */
[----:B------:R-:W-:Y:S02]  /*0120*/  IMAD R9, R3, 0x4, R0 ;  /* 0x0000000403097824 */ /* 0x000fe400078e0200 */
[----:B-1----:R-:W-:-:S05]  /*0130*/  IMAD.IADD R3, R10, 0x1, R3 ;  /* 0x000000010a037824 */ /* 0x002fca00078e0203 */
[----:B------:R-:W-:Y:S01]  /*0140*/  ISETP.GE.AND P2, PT, R3, UR4, PT ;  /* 0x0000000403007c0c */ /* 0x000fe2000bf46270 */
[----:B--2---:R0:W-:-:S12]  /*0150*/  STS [R9], R4 ;  /* 0x0000000409007388 */ /* 0x0041d80000000800 */
[----:B------:R-:W-:Y:S05]  /*0160*/  @!P2 BRA `(.L_x_14) ;  /* 0xfffffffc00e4a947 */ /* 0x000fea000383ffff */
.L_x_13:
[----:B------:R-:W-:Y:S05]  /*0170*/  BSYNC.RECONVERGENT B0 ;  /* 0x0000000000007941 */ /* 0x000fea0003800200 */
.L_x_12:
[----:B------:R-:W-:Y:S06]  /*0180*/  BAR.SYNC.DEFER_BLOCKING 0x0 ;  /* 0x0000000000007b1d */ /* 0x000fec0000010000 */
[----:B------:R-:W-:Y:S04]  /*0190*/  BSSY.RECONVERGENT B0, `(.L_x_15) ;  /* 0x000000e000007945 */ /* 0x000fe80003800200 */
[----:B------:R-:W-:Y:S05]  /*01a0*/  @P1 BRA `(.L_x_16) ;  /* 0x0000000000301947 */ /* 0x000fea0003800000 */
[----:B------:R-:W1:Y:S01]  /*01b0*/  S2R R3, SR_CgaCtaId ;  /* 0x0000000000037919 */ /* 0x000e620000008800 */
[----:B------:R-:W2:Y:S01]  /*01c0*/  LDC R5, c[0x0][0x360] ;  /* 0x0000d800ff057b82 */ /* 0x000ea20000000800 */
[----:B------:R-:W-:Y:S01]  /*01d0*/  MOV R0, 0x400 ;  /* 0x0000040000007802 */ /* 0x000fe20000000f00 */
[----:B------:R-:W-:-:S03]  /*01e0*/  IMAD.MOV.U32 R8, RZ, RZ, -0x800000 ;  /* 0xff800000ff087424 */ /* 0x000fc600078e00ff */
[----:B-1----:R-:W-:Y:S01]  /*01f0*/  LEA R7, R3, R0, 0x18 ;  /* 0x0000000003077211 */ /* 0x002fe200078ec0ff */
[----:B------:R-:W-:-:S07]  /*0200*/  IMAD.MOV.U32 R0, RZ, RZ, R2 ;  /* 0x000000ffff007224 */ /* 0x000fce00078e0002 */
.L_x_17:
[----:B------:R-:W-:Y:S02]  /*0210*/  IMAD R3, R0, 0x4, R7 ;  /* 0x0000000400037824 */ /* 0x000fe400078e0207 */
[----:B--2---:R-:W-:-:S04]  /*0220*/  IMAD.IADD R0, R5, 0x1, R0 ;  /* 0x0000000105007824 */ /* 0x004fc800078e0200 */
[----:B------:R-:W1:Y:S01]  /*0230*/  LDS R3, [R3] ;  /* 0x0000000003037984 */ /* 0x000e620000000800 */
[----:B------:R-:W-:Y:S02]  /*0240*/  ISETP.GE.AND P1, PT, R0, UR4, PT ;  /* 0x0000000400007c0c */ /* 0x000fe4000bf26270 */
[----:B-1----:R-:W-:-:S11]  /*0250*/  FMNMX R8, R3, R8, !PT ;  /* 0x0000000803087209 */ /* 0x002fd60007800000 */
[----:B------:R-:W-:Y:S05]  /*0260*/  @!P1 BRA `(.L_x_17) ;  /* 0xfffffffc00e89947 */ /* 0x000fea000383ffff */
.L_x_16:
[----:B------:R-:W-:Y:S05]  /*0270*/  BSYNC.RECONVERGENT B0 ;  /* 0x0000000000007941 */ /* 0x000fea0003800200 */
.L_x_15:
[----:B------:R-:W1:Y:S01]  /*0280*/  S2UR UR5, SR_CgaCtaId ;  /* 0x00000000000579c3 */ /* 0x000e620000008800 */
[----:B------:R-:W-:Y:S01]  /*0290*/  UMOV UR4, 0x400 ;  /* 0x0000040000047882 */ /* 0x000fe20000000000 */
[----:B------:R-:W2:Y:S01]  /*02a0*/  @!P0 S2R R3, SR_CgaCtaId ;  /* 0x0000000000038919 */ /* 0x000ea20000008800 */
[----:B------:R-:W-:Y:S01]  /*02b0*/  UIADD3 UR4, UPT, UPT, UR4, 0x28, URZ ;  /* 0x0000002804047890 */ /* 0x000fe2000fffe0ff */
[----:B------:R-:W-:Y:S01]  /*02c0*/  @!P0 MOV R0, 0x400 ;  /* 0x0000040000008802 */ /* 0x000fe20000000f00 */
[----:B------:R-:W3:Y:S02]  /*02d0*/  LDCU UR8, c[0x0][0x360] ;  /* 0x00006c00ff0877ac */ /* 0x000ee40008000800 */
[----:B---3--:R-:W-:Y:S02]  /*02e0*/  UISETP.GE.U32.AND UP0, UPT, UR8, 0x2, UPT ;  /* 0x000000020800788c */ /* 0x008fe4000bf06070 */
[----:B-1----:R-:W-:-:S06]  /*02f0*/  ULEA UR4, UR5, UR4, 0x18 ;  /* 0x0000000405047291 */ /* 0x002fcc000f8ec0ff */
[----:B------:R-:W-:Y:S02]  /*0300*/  LEA R5, R2, UR4, 0x2 ;  /* 0x0000000402057c11 */ /* 0x000fe4000f8e10ff */
[----:B--2---:R-:W-:-:S03]  /*0310*/  @!P0 LEA R7, R3, R0, 0x18 ;  /* 0x0000000003078211 */ /* 0x004fc600078ec0ff */
[----:B------:R1:W-:Y:S01]  /*0320*/  STS [R5], R8 ;  /* 0x0000000805007388 */ /* 0x0003e20000000800 */
[----:B------:R-:W-:Y:S06]  /*0330*/  BAR.SYNC.DEFER_BLOCKING 0x0 ;  /* 0x0000000000007b1d */ /* 0x000fec0000010000 */
[----:B------:R-:W-:Y:S05]  /*0340*/  BRA.U !UP0, `(.L_x_18) ;  /* 0x0000000108307547 */ /* 0x000fea000b800000 */
[----:B------:R-:W-:-:S07]  /*0350*/  IMAD.U32 R0, RZ, RZ, UR8 ;  /* 0x00000008ff007e24 */ /* 0x000fce000f8e00ff */
.L_x_19:
[----:B------:R-:W-:-:S04]  /*0360*/  SHF.R.U32.HI R6, RZ, 0x1, R0 ;  /* 0x00000001ff067819 */ /* 0x000fc80000011600 */
[----:B------:R-:W-:-:S13]  /*0370*/  ISETP.GE.U32.AND P1, PT, R2, R6, PT ;  /* 0x000000060200720c */ /* 0x000fda0003f26070 */
[----:B0-----:R-:W-:Y:S01]  /*0380*/  @!P1 IMAD R4, R6, 0x4, R5 ;  /* 0x0000000406049824 */ /* 0x001fe200078e0205 */
[----:B------:R-:W-:Y:S05]  /*0390*/  @!P1 LDS R3, [R5] ;  /* 0x0000000005039984 */ /* 0x000fea0000000800 */
[----:B------:R-:W0:Y:S02]  /*03a0*/  @!P1 LDS R4, [R4] ;  /* 0x0000000004049984 */ /* 0x000e240000000800 */
[----:B0-----:R-:W-:-:S05]  /*03b0*/  @!P1 FMNMX R3, R3, R4, !PT ;  /* 0x0000000403039209 */ /* 0x001fca0007800000 */
[----:B------:R2:W-:Y:S01]  /*03c0*/  @!P1 STS [R5], R3 ;  /* 0x0000000305009388 */ /* 0x0005e20000000800 */
[----:B------:R-:W-:Y:S01]  /*03d0*/  BAR.SYNC.DEFER_BLOCKING 0x0 ;  /* 0x0000000000007b1d */ /* 0x000fe20000010000 */
[----:B------:R-:W-:Y:S01]  /*03e0*/  ISETP.GT.U32.AND P1, PT, R0, 0x3, PT ;  /* 0x000000030000780c */ /* 0x000fe20003f24070 */
[----:B------:R-:W-:-:S12]  /*03f0*/  IMAD.MOV.U32 R0, RZ, RZ, R6 ;  /* 0x000000ffff007224 */ /* 0x000fd800078e0006 */
[----:B--2---:R-:W-:Y:S05]  /*0400*/  @P1 BRA `(.L_x_19) ;  /* 0xfffffffc00d41947 */ /* 0x004fea000383ffff */
.L_x_18:
[----:B------:R-:W2:Y:S01]  /*0410*/  @!P0 LDS R0, [R7+0x28] ;  /* 0x0000280007008984 */ /* 0x000ea20000000800 */
[----:B------:R-:W3:Y:S01]  /*0420*/  LDCU UR4, c[0x0][0x388] ;  /* 0x00007100ff0477ac */ /* 0x000ee20008000800 */
[----:B------:R-:W-:Y:S01]  /*0430*/  BSSY.RECONVERGENT B0, `(.L_x_20) ;  /* 0x000001f000007945 */ /* 0x000fe20003800200 */
[C---:B------:R-:W-:Y:S01]  /*0440*/  ISETP.NE.AND P1, PT, R2.reuse, RZ, PT ;  /* 0x000000ff0200720c */ /* 0x040fe20003f25270 */
[----:B------:R-:W-:Y:S01]  /*0450*/  IMAD.MOV.U32 R3, RZ, RZ, RZ ;  /* 0x000000ffff037224 */ /* 0x000fe200078e00ff */
[----:B---3--:R-:W-:Y:S01]  /*0460*/  ISETP.GE.AND P2, PT, R2, UR4, PT ;  /* 0x0000000402007c0c */ /* 0x008fe2000bf46270 */
[----:B--2---:R2:W-:Y:S01]  /*0470*/  @!P0 STS [R7+0x828], R0 ;  /* 0x0008280007008388 */ /* 0x0045e20000000800 */
[----:B------:R-:W-:Y:S11]  /*0480*/  BAR.SYNC.DEFER_BLOCKING 0x0 ;  /* 0x0000000000007b1d */ /* 0x000ff60000010000 */
[----:B------:R-:W-:Y:S05]  /*0490*/  @P2 BRA `(.L_x_21) ;  /* 0x0000000000602947 */ /* 0x000fea0003800000 */
[----:B------:R-:W3:Y:S01]  /*04a0*/  S2R R3, SR_CgaCtaId ;  /* 0x0000000000037919 */ /* 0x000ee20000008800 */
[----:B--2---:R-:W-:Y:S01]  /*04b0*/  MOV R0, 0x400 ;  /* 0x0000040000007802 */ /* 0x004fe20000000f00 */
[----:B0-----:R-:W-:Y:S02]  /*04c0*/  IMAD.MOV.U32 R4, RZ, RZ, R2 ;  /* 0x000000ffff047224 */ /* 0x001fe400078e0002 */
[----:B------:R-:W-:Y:S02]  /*04d0*/  IMAD.MOV.U32 R10, RZ, RZ, 0x3bbb989d ;  /* 0x3bbb989dff0a7424 */ /* 0x000fe400078e00ff */
[----:B------:R-:W-:Y:S01]  /*04e0*/  IMAD.MOV.U32 R9, RZ, RZ, 0x437c0000 ;  /* 0x437c0000ff097424 */ /* 0x000fe200078e00ff */
[----:B---3--:R-:W-:Y:S01]  /*04f0*/  LEA R11, R3, R0, 0x18 ;  /* 0x00000000030b7211 */ /* 0x008fe200078ec0ff */
[----:B------:R-:W-:-:S04]  /*0500*/  IMAD.MOV.U32 R3, RZ, RZ, RZ ;  /* 0x000000ffff037224 */ /* 0x000fc800078e00ff */
[----:B------:R0:W2:Y:S03]  /*0510*/  LDS R0, [R11+0x828] ;  /* 0x000828000b007984 */ /* 0x0000a60000000800 */
.L_x_22:
[C---:B-1-3--:R-:W-:Y:S02]  /*0520*/  IMAD R5, R4.reuse, 0x4, R11 ;  /* 0x0000000404057824 */ /* 0x04afe400078e020b */
[----:B------:R-:W-:-:S03]  /*0530*/  VIADD R4, R4, UR8 ;  /* 0x0000000804047c36 */ /* 0x000fc60008000000 */
[----:B------:R-:W2:Y:S02]  /*0540*/  LDS R7, [R5] ;  /* 0x0000000005077984 */ /* 0x000ea40000000800 */
[----:B------:R-:W-:Y:S01]  /*0550*/  ISETP.GE.AND P0, PT, R4, UR4, PT ;  /* 0x0000000404007c0c */ /* 0x000fe2000bf06270 */
[----:B--2---:R-:W-:-:S04]  /*0560*/  FADD R7, -R0, R7 ;  /* 0x0000000700077221 */ /* 0x004fc80000000100 */
[----:B------:R-:W-:-:S04]  /*0570*/  FFMA.SAT R6, R7, R10, 0.5 ;  /* 0x3f00000007067423 */ /* 0x000fc8000000200a */
[----:B------:R-:W-:-:S04]  /*0580*/  FFMA.RM R6, R6, R9, 12582913 ;  /* 0x4b40000106067423 */ /* 0x000fc80000004009 */
[C---:B------:R-:W-:Y:S01]  /*0590*/  FADD R8, R6.reuse, -12583039 ;  /* 0xcb40007f06087421 */ /* 0x040fe20000000000 */
[----:B------:R-:W-:-:S03]  /*05a0*/  IMAD.SHL.U32 R6, R6, 0x800000, RZ ;  /* 0x0080000006067824 */ /* 0x000fc600078e00ff */
[----:B------:R-:W-:-:S04]  /*05b0*/  FFMA R8, R7, 1.4426950216293334961, -R8 ;  /* 0x3fb8aa3b07087823 */ /* 0x000fc80000000808 */
[----:B------:R-:W-:-:S04]  /*05c0*/  FFMA R8, R7, 1.925963033500011079e-08, R8 ;  /* 0x32a5706007087823 */ /* 0x000fc80000000008 */
[----:B------:R-:W1:Y:S02]  /*05d0*/  MUFU.EX2 R7, R8 ;  /* 0x0000000800077308 */ /* 0x000e640000000800 */
[----:B-1----:R-:W-:-:S04]  /*05e0*/  FMUL R6, R6, R7 ;  /* 0x0000000706067220 */ /* 0x002fc80000400000 */
[----:B------:R-:W-:Y:S01]  /*05f0*/  FADD R3, R6, R3 ;  /* 0x0000000306037221 */ /* 0x000fe20000000000 */
[----:B------:R3:W-:Y:S01]  /*0600*/  STS [R5], R6 ;  /* 0x0000000605007388 */ /* 0x0007e20000000800 */
[----:B------:R-:W-:Y:S05]  /*0610*/  @!P0 BRA `(.L_x_22) ;  /* 0xfffffffc00c08947 */ /* 0x000fea000383ffff */
.L_x_21:
[----:B------:R-:W-:Y:S05]  /*0620*/  BSYNC.RECONVERGENT B0 ;  /* 0x0000000000007941 */ /* 0x000fea0003800200 */
.L_x_20:
[----:B------:R-:W4:Y:S01]  /*0630*/  S2UR UR5, SR_CgaCtaId ;  /* 0x00000000000579c3 */ /* 0x000f220000008800 */
[----:B------:R-:W-:Y:S01]  /*0640*/  UMOV UR4, 0x400 ;  /* 0x0000040000047882 */ /* 0x000fe20000000000 */
[----:B--2---:R-:W2:Y:S01]  /*0650*/  @!P1 S2R R7, SR_CgaCtaId ;  /* 0x0000000000079919 */ /* 0x004ea20000008800 */
[----:B------:R-:W-:Y:S01]  /*0660*/  UIADD3 UR4, UPT, UPT, UR4, 0x428, URZ ;  /* 0x0000042804047890 */ /* 0x000fe2000fffe0ff */
[----:B------:R-:W-:Y:S01]  /*0670*/  @!P1 MOV R0, 0x400 ;  /* 0x0000040000009802 */ /* 0x000fe20000000f00 */
[----:B------:R-:W-:Y:S02]  /*0680*/  UISETP.GE.U32.AND UP0, UPT, UR8, 0x2, UPT ;  /* 0x000000020800788c */ /* 0x000fe4000bf06070 */
[----:B----4-:R-:W-:-:S06]  /*0690*/  ULEA UR4, UR5, UR4, 0x18 ;  /* 0x0000000405047291 */ /* 0x010fcc000f8ec0ff */
[----:B-1-3--:R-:W-:Y:S02]  /*06a0*/  LEA R5, R2, UR4, 0x2 ;  /* 0x0000000402057c11 */ /* 0x00afe4000f8e10ff */
[----:B--2---:R-:W-:-:S03]  /*06b0*/  @!P1 LEA R7, R7, R0, 0x18 ;  /* 0x0000000007079211 */ /* 0x004fc600078ec0ff */
[----:B------:R1:W-:Y:S01]  /*06c0*/  STS [R5], R3 ;  /* 0x0000000305007388 */ /* 0x0003e20000000800 */
[----:B------:R-:W-:Y:S06]  /*06d0*/  BAR.SYNC.DEFER_BLOCKING 0x0 ;  /* 0x0000000000007b1d */ /* 0x000fec0000010000 */
[----:B------:R-:W-:Y:S05]  /*06e0*/  BRA.U !UP0, `(.L_x_23) ;  /* 0x0000000108307547 */ /* 0x000fea000b800000 */
[----:B------:R-:W-:-:S07]  /*06f0*/  IMAD.U32 R0, RZ, RZ, UR8 ;  /* 0x00000008ff007e24 */ /* 0x000fce000f8e00ff */
.L_x_24:
[----:B------:R-:W-:-:S04]  /*0700*/  SHF.R.U32.HI R6, RZ, 0x1, R0 ;  /* 0x00000001ff067819 */ /* 0x000fc80000011600 */
[----:B------:R-:W-:-:S13]  /*0710*/  ISETP.GE.U32.AND P0, PT, R2, R6, PT ;  /* 0x000000060200720c */ /* 0x000fda0003f06070 */
[----:B-1----:R-:W-:Y:S01]  /*0720*/  @!P0 IMAD R3, R6, 0x4, R5 ;  /* 0x0000000406038824 */ /* 0x002fe200078e0205 */
[----:B0-----:R-:W-:Y:S05]  /*0730*/  @!P0 LDS R4, [R5] ;  /* 0x0000000005048984 */ /* 0x001fea0000000800 */
[----:B------:R-:W0:Y:S02]  /*0740*/  @!P0 LDS R3, [R3] ;  /* 0x0000000003038984 */ /* 0x000e240000000800 */
[----:B0-----:R-:W-:-:S05]  /*0750*/  @!P0 FADD R4, R3, R4 ;  /* 0x0000000403048221 */ /* 0x001fca0000000000 */
[----:B------:R2:W-:Y:S01]  /*0760*/  @!P0 STS [R5], R4 ;  /* 0x0000000405008388 */ /* 0x0005e20000000800 */
[----:B------:R-:W-:Y:S01]  /*0770*/  BAR.SYNC.DEFER_BLOCKING 0x0 ;  /* 0x0000000000007b1d */ /* 0x000fe20000010000 */
[----:B------:R-:W-:Y:S01]  /*0780*/  ISETP.GT.U32.AND P0, PT, R0, 0x3, PT ;  /* 0x000000030000780c */ /* 0x000fe20003f04070 */
[----:B------:R-:W-:-:S12]  /*0790*/  IMAD.MOV.U32 R0, RZ, RZ, R6 ;  /* 0x000000ffff007224 */ /* 0x000fd800078e0006 */
[----:B--2---:R-:W-:Y:S05]  /*07a0*/  @P0 BRA `(.L_x_24) ;  /* 0xfffffffc00d40947 */ /* 0x004fea000383ffff */
.L_x_23:
[----:B------:R-:W2:Y:S01]  /*07b0*/  @!P1 LDS R0, [R7+0x428] ;  /* 0x0004280007009984 */ /* 0x000ea20000000800 */
[----:B------:R-:W3:Y:S02]  /*07c0*/  LDCU UR4, c[0x0][0x388] ;  /* 0x00007100ff0477ac */ /* 0x000ee40008000800 */
[----:B---3--:R-:W-:Y:S01]  /*07d0*/  ISETP.GE.AND P0, PT, R2, UR4, PT ;  /* 0x0000000402007c0c */ /* 0x008fe2000bf06270 */
[----:B--2---:R2:W-:Y:S01]  /*07e0*/  @!P1 STS [R7+0x82c], R0 ;  /* 0x00082c0007009388 */ /* 0x0045e20000000800 */
[----:B------:R-:W-:Y:S11]  /*07f0*/  BAR.SYNC.DEFER_BLOCKING 0x0 ;  /* 0x0000000000007b1d */ /* 0x000ff60000010000 */
[----:B------:R-:W-:Y:S05]  /*0800*/  @P0 EXIT ;  /* 0x000000000000094d */ /* 0x000fea0003800000 */
[----:B------:R-:W3:Y:S01]  /*0810*/  S2UR UR5, SR_CgaCtaId ;  /* 0x00000000000579c3 */ /* 0x000ee20000008800 */
[----:B------:R-:W-:-:S07]  /*0820*/  UMOV UR4, 0x400 ;  /* 0x0000040000047882 */ /* 0x000fce0000000000 */
[----:B01----:R-:W0:Y:S01]  /*0830*/  LDC.64 R4, c[0x0][0x380] ;  /* 0x0000e000ff047b82 */ /* 0x003e220000000a00 */
[----:B---3--:R-:W-:Y:S01]  /*0840*/  ULEA UR4, UR5, UR4, 0x18 ;  /* 0x0000000405047291 */ /* 0x008fe2000f8ec0ff */
[----:B------:R-:W1:Y:S08]  /*0850*/  LDCU UR5, c[0x0][0x388] ;  /* 0x00007100ff0577ac */ /* 0x000e700008000800 */
[----:B------:R-:W3:Y:S03]  /*0860*/  LDS R3, [UR4+0x82c] ;  /* 0x00082c04ff037984 */ /* 0x000ee60008000800 */
.L_x_27:
[----:B--2---:R-:W-:Y:S01]  /*0870*/  LEA R0, R2, UR4, 0x2 ;  /* 0x0000000402007c11 */ /* 0x004fe2000f8e10ff */
[----:B---3--:R-:W2:Y:S01]  /*0880*/  MUFU.RCP R6, R3 ;  /* 0x0000000300067308 */ /* 0x008ea20000001000 */
[----:B------:R-:W-:Y:S04]  /*0890*/  BSSY.RECONVERGENT B0, `(.L_x_25) ;  /* 0x000000c000007945 */ /* 0x000fe80003800200 */
[----:B------:R-:W3:Y:S01]  /*08a0*/  LDS R0, [R0] ;  /* 0x0000000000007984 */ /* 0x000ee20000000800 */
[----:B--2---:R-:W-:-:S04]  /*08b0*/  FFMA R7, -R3, R6, 1 ;  /* 0x3f80000003077423 */ /* 0x004fc80000000106 */
[----:B------:R-:W-:Y:S01]  /*08c0*/  FFMA R7, R6, R7, R6 ;  /* 0x0000000706077223 */ /* 0x000fe20000000006 */
[----:B---3--:R-:W2:Y:S03]  /*08d0*/  FCHK P0, R0, R3 ;  /* 0x0000000300007302 */ /* 0x008ea60000000000 */
[----:B------:R-:W-:-:S04]  /*08e0*/  FFMA R6, R0, R7, RZ ;  /* 0x0000000700067223 */ /* 0x000fc800000000ff */
[----:B------:R-:W-:-:S04]  /*08f0*/  FFMA R8, -R3, R6, R0 ;  /* 0x0000000603087223 */ /* 0x000fc80000000100 */
[----:B------:R-:W-:Y:S01]  /*0900*/  FFMA R9, R7, R8, R6 ;  /* 0x0000000807097223 */ /* 0x000fe20000000006 */
[----:B--2---:R-:W-:Y:S06]  /*0910*/  @!P0 BRA `(.L_x_26) ;  /* 0x00000000000c8947 */ /* 0x004fec0003800000 */
[----:B------:R-:W-:-:S07]  /*0920*/  MOV R6, 0x940 ;  /* 0x0000094000067802 */ /* 0x000fce0000000f00 */
[----:B01----:R-:W-:Y:S05]  /*0930*/  CALL.REL.NOINC `($__internal_0_$__cuda_sm3x_div_rn_noftz_f32_slowpath) ;  /* 0x0000000000207944 */ /* 0x003fea0003c00000 */
[----:B------:R-:W-:-:S07]  /*0940*/  IMAD.MOV.U32 R9, RZ, RZ, R0 ;  /* 0x000000ffff097224 */ /* 0x000fce00078e0000 */
.L_x_26:
[----:B-1----:R-:W-:Y:S05]  /*0950*/  BSYNC.RECONVERGENT B0 ;  /* 0x0000000000007941 */ /* 0x002fea0003800200 */
.L_x_25:
[----:B0-----:R-:W-:-:S04]  /*0960*/  IMAD.WIDE R6, R2, 0x4, R4 ;  /* 0x0000000402067825 */ /* 0x001fc800078e0204 */
[----:B------:R-:W-:Y:S01]  /*0970*/  VIADD R2, R2, UR8 ;  /* 0x0000000802027c36 */ /* 0x000fe20008000000 */
[----:B------:R4:W-:Y:S04]  /*0980*/  STG.E desc[UR6][R6.64], R9 ;  /* 0x0000000906007986 */ /* 0x0009e8000c101906 */
[----:B------:R-:W-:-:S13]  /*0990*/  ISETP.GE.AND P0, PT, R2, UR5, PT ;  /* 0x0000000502007c0c */ /* 0x000fda000bf06270 */
[----:B----4-:R-:W-:Y:S05]  /*09a0*/  @!P0 BRA `(.L_x_27) ;  /* 0xfffffffc00b08947 */ /* 0x010fea000383ffff */
[----:B------:R-:W-:Y:S05]  /*09b0*/  EXIT ;  /* 0x000000000000794d */ /* 0x000fea0003800000 */
        .weak           $__internal_0_$__cuda_sm3x_div_rn_noftz_f32_slowpath
        .type           $__internal_0_$__cuda_sm3x_div_rn_noftz_f32_slowpath,@function
        .size           $__internal_0_$__cuda_sm3x_div_rn_noftz_f32_slowpath,(.L_x_41 - $__internal_0_$__cuda_sm3x_div_rn_noftz_f32_slowpath)
$__internal_0_$__cuda_sm3x_div_rn_noftz_f32_slowpath:
[--C-:B------:R-:W-:Y:S01]  /*09c0*/  SHF.R.U32.HI R8, RZ, 0x17, R3.reuse ;  /* 0x00000017ff087819 */ /* 0x100fe20000011603 */
[----:B------:R-:W-:Y:S01]  /*09d0*/  BSSY.RECONVERGENT B1, `(.L_x_28) ;  /* 0x0000064000017945 */ /* 0x000fe20003800200 */
[--C-:B------:R-:W-:Y:S01]  /*09e0*/  SHF.R.U32.HI R7, RZ, 0x17, R0.reuse ;  /* 0x00000017ff077819 */ /* 0x100fe20000011600 */
[----:B------:R-:W-:Y:S01]  /*09f0*/  IMAD.MOV.U32 R9, RZ, RZ, R0 ;  /* 0x000000ffff097224 */ /* 0x000fe200078e0000 */
[----:B------:R-:W-:Y:S01]  /*0a00*/  LOP3.LUT R8, R8, 0xff, RZ, 0xc0, !PT ;  /* 0x000000ff08087812 */ /* 0x000fe200078ec0ff */
[----:B------:R-:W-:Y:S01]  /*0a10*/  IMAD.MOV.U32 R10, RZ, RZ, R3 ;  /* 0x000000ffff0a7224 */ /* 0x000fe200078e0003 */
[----:B------:R-:W-:-:S03]  /*0a20*/  LOP3.LUT R14, R7, 0xff, RZ, 0xc0, !PT ;  /* 0x000000ff070e7812 */ /* 0x000fc600078ec0ff */
[----:B------:R-:W-:Y:S02]  /*0a30*/  VIADD R11, R8, 0xffffffff ;  /* 0xffffffff080b7836 */ /* 0x000fe40000000000 */
[----:B------:R-:W-:-:S03]  /*0a40*/  VIADD R12, R14, 0xffffffff ;  /* 0xffffffff0e0c7836 */ /* 0x000fc60000000000 */
[----:B------:R-:W-:-:S04]  /*0a50*/  ISETP.GT.U32.AND P0, PT, R11, 0xfd, PT ;  /* 0x000000fd0b00780c */ /* 0x000fc80003f04070 */
[----:B------:R-:W-:-:S13]  /*0a60*/  ISETP.GT.U32.OR P0, PT, R12, 0xfd, P0 ;  /* 0x000000fd0c00780c */ /* 0x000fda0000704470 */
[----:B------:R-:W-:Y:S01]  /*0a70*/  @!P0 IMAD.MOV.U32 R7, RZ, RZ, RZ ;  /* 0x000000ffff078224 */ /* 0x000fe200078e00ff */
[----:B------:R-:W-:Y:S06]  /*0a80*/  @!P0 BRA `(.L_x_29) ;  /* 0x00000000005c8947 */ /* 0x000fec0003800000 */
[----:B------:R-:W-:Y:S02]  /*0a90*/  FSETP.GTU.FTZ.AND P1, PT, |R3|, +INF , PT ;  /* 0x7f8000000300780b */ /* 0x000fe40003f3c200 */
[----:B------:R-:W-:-:S04]  /*0aa0*/  FSETP.GTU.FTZ.AND P0, PT, |R0|, +INF , PT ;  /* 0x7f8000000000780b */ /* 0x000fc80003f1c200 */
[----:B------:R-:W-:-:S13]  /*0ab0*/  PLOP3.LUT P0, PT, P0, P1, PT, 0xf8, 0x8f ;  /* 0x00000000008f781c */ /* 0x000fda0000703f70 */
[----:B------:R-:W-:Y:S05]  /*0ac0*/  @P0 BRA `(.L_x_30) ;  /* 0x00000004004c0947 */ /* 0x000fea0003800000 */
[----:B------:R-:W-:-:S13]  /*0ad0*/  LOP3.LUT P0, RZ, R10, 0x7fffffff, R9, 0xc8, !PT ;  /* 0x7fffffff0aff7812 */ /* 0x000fda000780c809 */
[----:B------:R-:W-:Y:S05]  /*0ae0*/  @!P0 BRA `(.L_x_31) ;  /* 0x00000004003c8947 */ /* 0x000fea0003800000 */
[C---:B------:R-:W-:Y:S02]  /*0af0*/  FSETP.NEU.FTZ.AND P2, PT, |R0|.reuse, +INF , PT ;  /* 0x7f8000000000780b */ /* 0x040fe40003f5d200 */
[----:B------:R-:W-:Y:S02]  /*0b00*/  FSETP.NEU.FTZ.AND P1, PT, |R3|, +INF , PT ;  /* 0x7f8000000300780b */ /* 0x000fe40003f3d200 */
[----:B------:R-:W-:-:S11]  /*0b10*/  FSETP.NEU.FTZ.AND P0, PT, |R0|, +INF , PT ;  /* 0x7f8000000000780b */ /* 0x000fd60003f1d200 */
[----:B------:R-:W-:Y:S05]  /*0b20*/  @!P1 BRA !P2, `(.L_x_31) ;  /* 0x00000004002c9947 */ /* 0x000fea0005000000 */
[----:B------:R-:W-:-:S04]  /*0b30*/  LOP3.LUT P2, RZ, R9, 0x7fffffff, RZ, 0xc0, !PT ;  /* 0x7fffffff09ff7812 */ /* 0x000fc8000784c0ff */
[----:B------:R-:W-:-:S13]  /*0b40*/  PLOP3.LUT P1, PT, P1, P2, PT, 0x2f, 0xf2 ;  /* 0x0000000000f2781c */ /* 0x000fda0000f24577 */
[----:B------:R-:W-:Y:S05]  /*0b50*/  @P1 BRA `(.L_x_32) ;  /* 0x0000000400181947 */ /* 0x000fea0003800000 */
[----:B------:R-:W-:-:S04]  /*0b60*/  LOP3.LUT P1, RZ, R10, 0x7fffffff, RZ, 0xc0, !PT ;  /* 0x7fffffff0aff7812 */ /* 0x000fc8000782c0ff */
[----:B------:R-:W-:-:S13]  /*0b70*/  PLOP3.LUT P0, PT, P0, P1, PT, 0x2f, 0xf2 ;  /* 0x0000000000f2781c */ /* 0x000fda0000702577 */
[----:B------:R-:W-:Y:S05]  /*0b80*/  @P0 BRA `(.L_x_33) ;  /* 0x0000000400000947 */ /* 0x000fea0003800000 */
[----:B------:R-:W-:Y:S02]  /*0b90*/  ISETP.GE.AND P0, PT, R12, RZ, PT ;  /* 0x000000ff0c00720c */ /* 0x000fe40003f06270 */
[----:B------:R-:W-:-:S11]  /*0ba0*/  ISETP.GE.AND P1, PT, R11, RZ, PT ;  /* 0x000000ff0b00720c */ /* 0x000fd60003f26270 */
[----:B------:R-:W-:Y:S02]  /*0bb0*/  @P0 IMAD.MOV.U32 R7, RZ, RZ, RZ ;  /* 0x000000ffff070224 */ /* 0x000fe400078e00ff */
[----:B------:R-:W-:Y:S01]  /*0bc0*/  @!P0 FFMA R9, R0, 1.84467440737095516160e+19, RZ ;  /* 0x5f80000000098823 */ /* 0x000fe200000000ff */
[----:B------:R-:W-:Y:S02]  /*0bd0*/  @!P0 IMAD.MOV.U32 R7, RZ, RZ, -0x40 ;  /* 0xffffffc0ff078424 */ /* 0x000fe400078e00ff */
[----:B------:R-:W-:Y:S02]  /*0be0*/  @!P1 FFMA R10, R3, 1.84467440737095516160e+19, RZ ;  /* 0x5f800000030a9823 */ /* 0x000fe400000000ff */
[----:B------:R-:W-:-:S07]  /*0bf0*/  @!P1 VIADD R7, R7, 0x40 ;  /* 0x0000004007079836 */ /* 0x000fce0000000000 */
.L_x_29:
[----:B------:R-:W-:Y:S01]  /*0c00*/  LEA R11, R8, 0xc0800000, 0x17 ;  /* 0xc0800000080b7811 */ /* 0x000fe200078eb8ff */
[----:B------:R-:W-:Y:S04]  /*0c10*/  BSSY.RECONVERGENT B2, `(.L_x_34) ;  /* 0x0000036000027945 */ /* 0x000fe80003800200 */
[----:B------:R-:W-:Y:S02]  /*0c20*/  IMAD.IADD R11, R10, 0x1, -R11 ;  /* 0x000000010a0b7824 */ /* 0x000fe400078e0a0b */
[----:B------:R-:W-:Y:S02]  /*0c30*/  VIADD R10, R14, 0xffffff81 ;  /* 0xffffff810e0a7836 */ /* 0x000fe40000000000 */
[----:B------:R-:W0:Y:S01]  /*0c40*/  MUFU.RCP R12, R11 ;  /* 0x0000000b000c7308 */ /* 0x000e220000001000 */
[----:B------:R-:W-:Y:S01]  /*0c50*/  FADD.FTZ R13, -R11, -RZ ;  /* 0x800000ff0b0d7221 */ /* 0x000fe20000010100 */
[C---:B------:R-:W-:Y:S01]  /*0c60*/  IMAD R0, R10.reuse, -0x800000, R9 ;  /* 0xff8000000a007824 */ /* 0x040fe200078e0209 */
[----:B------:R-:W-:-:S05]  /*0c70*/  IADD3 R10, PT, PT, R10, 0x7f, -R8 ;  /* 0x0000007f0a0a7810 */ /* 0x000fca0007ffe808 */
[----:B------:R-:W-:Y:S02]  /*0c80*/  IMAD.IADD R7, R10, 0x1, R7 ;  /* 0x000000010a077824 */ /* 0x000fe400078e0207 */
[----:B0-----:R-:W-:-:S04]  /*0c90*/  FFMA R15, R12, R13, 1 ;  /* 0x3f8000000c0f7423 */ /* 0x001fc8000000000d */
[----:B------:R-:W-:-:S04]  /*0ca0*/  FFMA R14, R12, R15, R12 ;  /* 0x0000000f0c0e7223 */ /* 0x000fc8000000000c */
[----:B------:R-:W-:-:S04]  /*0cb0*/  FFMA R9, R0, R14, RZ ;  /* 0x0000000e00097223 */ /* 0x000fc800000000ff */
[----:B------:R-:W-:-:S04]  /*0cc0*/  FFMA R12, R13, R9, R0 ;  /* 0x000000090d0c7223 */ /* 0x000fc80000000000 */
[----:B------:R-:W-:-:S04]  /*0cd0*/  FFMA R15, R14, R12, R9 ;  /* 0x0000000c0e0f7223 */ /* 0x000fc80000000009 */
[----:B------:R-:W-:-:S04]  /*0ce0*/  FFMA R12, R13, R15, R0 ;  /* 0x0000000f0d0c7223 */ /* 0x000fc80000000000 */
[----:B------:R-:W-:-:S05]  /*0cf0*/  FFMA R0, R14, R12, R15 ;  /* 0x0000000c0e007223 */ /* 0x000fca000000000f */
[----:B------:R-:W-:-:S04]  /*0d00*/  SHF.R.U32.HI R8, RZ, 0x17, R0 ;  /* 0x00000017ff087819 */ /* 0x000fc80000011600 */
[----:B------:R-:W-:-:S05]  /*0d10*/  LOP3.LUT R8, R8, 0xff, RZ, 0xc0, !PT ;  /* 0x000000ff08087812 */ /* 0x000fca00078ec0ff */
[----:B------:R-:W-:-:S04]  /*0d20*/  IMAD.IADD R11, R8, 0x1, R7 ;  /* 0x00000001080b7824 */ /* 0x000fc800078e0207 */
[----:B------:R-:W-:-:S05]  /*0d30*/  VIADD R8, R11, 0xffffffff ;  /* 0xffffffff0b087836 */ /* 0x000fca0000000000 */
[----:B------:R-:W-:-:S13]  /*0d40*/  ISETP.GE.U32.AND P0, PT, R8, 0xfe, PT ;  /* 0x000000fe0800780c */ /* 0x000fda0003f06070 */
[----:B------:R-:W-:Y:S05]  /*0d50*/  @!P0 BRA `(.L_x_35) ;  /* 0x0000000000808947 */ /* 0x000fea0003800000 */
[----:B------:R-:W-:-:S13]  /*0d60*/  ISETP.GT.AND P0, PT, R11, 0xfe, PT ;  /* 0x000000fe0b00780c */ /* 0x000fda0003f04270 */
[----:B------:R-:W-:Y:S05]  /*0d70*/  @P0 BRA `(.L_x_36) ;  /* 0x00000000006c0947 */ /* 0x000fea0003800000 */
[----:B------:R-:W-:-:S13]  /*0d80*/  ISETP.GE.AND P0, PT, R11, 0x1, PT ;  /* 0x000000010b00780c */ /* 0x000fda0003f06270 */
[----:B------:R-:W-:Y:S05]  /*0d90*/  @P0 BRA `(.L_x_37) ;  /* 0x0000000000740947 */ /* 0x000fea0003800000 */
[----:B------:R-:W-:Y:S02]  /*0da0*/  ISETP.GE.AND P0, PT, R11, -0x18, PT ;  /* 0xffffffe80b00780c */ /* 0x000fe40003f06270 */
[----:B------:R-:W-:-:S11]  /*0db0*/  LOP3.LUT R0, R0, 0x80000000, RZ, 0xc0, !PT ;  /* 0x8000000000007812 */ /* 0x000fd600078ec0ff */
[----:B------:R-:W-:Y:S05]  /*0dc0*/  @!P0 BRA `(.L_x_37) ;  /* 0x0000000000688947 */ /* 0x000fea0003800000 */
[CCC-:B------:R-:W-:Y:S01]  /*0dd0*/  FFMA.RZ R7, R14.reuse, R12.reuse, R15.reuse ;  /* 0x0000000c0e077223 */ /* 0x1c0fe2000000c00f */
[C---:B------:R-:W-:Y:S02]  /*0de0*/  VIADD R10, R11.reuse, 0x20 ;  /* 0x000000200b0a7836 */ /* 0x040fe40000000000 */
[CCC-:B------:R-:W-:Y:S01]  /*0df0*/  FFMA.RM R8, R14.reuse, R12.reuse, R15.reuse ;  /* 0x0000000c0e087223 */ /* 0x1c0fe2000000400f */
[----:B------:R-:W-:Y:S02]  /*0e00*/  ISETP.NE.AND P2, PT, R11, RZ, PT ;  /* 0x000000ff0b00720c */ /* 0x000fe40003f45270 */
[----:B------:R-:W-:Y:S01]  /*0e10*/  LOP3.LUT R9, R7, 0x7fffff, RZ, 0xc0, !PT ;  /* 0x007fffff07097812 */ /* 0x000fe200078ec0ff */
[----:B------:R-:W-:Y:S01]  /*0e20*/  FFMA.RP R7, R14, R12, R15 ;  /* 0x0000000c0e077223 */ /* 0x000fe2000000800f */
[----:B------:R-:W-:Y:S01]  /*0e30*/  ISETP.NE.AND P1, PT, R11, RZ, PT ;  /* 0x000000ff0b00720c */ /* 0x000fe20003f25270 */
[----:B------:R-:W-:Y:S01]  /*0e40*/  IMAD.MOV R11, RZ, RZ, -R11 ;  /* 0x000000ffff0b7224 */ /* 0x000fe200078e0a0b */
[----:B------:R-:W-:-:S02]  /*0e50*/  LOP3.LUT R9, R9, 0x800000, RZ, 0xfc, !PT ;  /* 0x0080000009097812 */ /* 0x000fc400078efcff */
[----:B------:R-:W-:Y:S02]  /*0e60*/  FSETP.NEU.FTZ.AND P0, PT, R7, R8, PT ;  /* 0x000000080700720b */ /* 0x000fe40003f1d000 */
[----:B------:R-:W-:Y:S02]  /*0e70*/  SHF.L.U32 R10, R9, R10, RZ ;  /* 0x0000000a090a7219 */ /* 0x000fe400000006ff */
[----:B------:R-:W-:Y:S02]  /*0e80*/  SEL R8, R11, RZ, P2 ;  /* 0x000000ff0b087207 */ /* 0x000fe40001000000 */
[----:B------:R-:W-:Y:S02]  /*0e90*/  ISETP.NE.AND P1, PT, R10, RZ, P1 ;  /* 0x000000ff0a00720c */ /* 0x000fe40000f25270 */
[----:B------:R-:W-:Y:S02]  /*0ea0*/  SHF.R.U32.HI R8, RZ, R8, R9 ;  /* 0x00000008ff087219 */ /* 0x000fe40000011609 */
[----:B------:R-:W-:-:S02]  /*0eb0*/  PLOP3.LUT P0, PT, P0, P1, PT, 0xf8, 0x8f ;  /* 0x00000000008f781c */ /* 0x000fc40000703f70 */
[----:B------:R-:W-:Y:S02]  /*0ec0*/  SHF.R.U32.HI R10, RZ, 0x1, R8 ;  /* 0x00000001ff0a7819 */ /* 0x000fe40000011608 */
[----:B------:R-:W-:-:S04]  /*0ed0*/  SEL R7, RZ, 0x1, !P0 ;  /* 0x00000001ff077807 */ /* 0x000fc80004000000 */
[----:B------:R-:W-:-:S04]  /*0ee0*/  LOP3.LUT R7, R7, 0x1, R10, 0xf8, !PT ;  /* 0x0000000107077812 */ /* 0x000fc800078ef80a */
[----:B------:R-:W-:-:S05]  /*0ef0*/  LOP3.LUT R7, R7, R8, RZ, 0xc0, !PT ;  /* 0x0000000807077212 */ /* 0x000fca00078ec0ff */
[----:B------:R-:W-:-:S05]  /*0f00*/  IMAD.IADD R7, R10, 0x1, R7 ;  /* 0x000000010a077824 */ /* 0x000fca00078e0207 */
[----:B------:R-:W-:Y:S01]  /*0f10*/  LOP3.LUT R0, R7, R0, RZ, 0xfc, !PT ;  /* 0x0000000007007212 */ /* 0x000fe200078efcff */
[----:B------:R-:W-:Y:S06]  /*0f20*/  BRA `(.L_x_37) ;  /* 0x0000000000107947 */ /* 0x000fec0003800000 */
.L_x_36:
[----:B------:R-:W-:-:S04]  /*0f30*/  LOP3.LUT R0, R0, 0x80000000, RZ, 0xc0, !PT ;  /* 0x8000000000007812 */ /* 0x000fc800078ec0ff */
[----:B------:R-:W-:Y:S01]  /*0f40*/  LOP3.LUT R0, R0, 0x7f800000, RZ, 0xfc, !PT ;  /* 0x7f80000000007812 */ /* 0x000fe200078efcff */
[----:B------:R-:W-:Y:S06]  /*0f50*/  BRA `(.L_x_37) ;  /* 0x0000000000047947 */ /* 0x000fec0003800000 */
.L_x_35:
[----:B------:R-:W-:-:S07]  /*0f60*/  IMAD R0, R7, 0x800000, R0 ;  /* 0x0080000007007824 */ /* 0x000fce00078e0200 */
.L_x_37:
[----:B------:R-:W-:Y:S05]  /*0f70*/  BSYNC.RECONVERGENT B2 ;  /* 0x0000000000027941 */ /* 0x000fea0003800200 */
.L_x_34:
[----:B------:R-:W-:Y:S05]  /*0f80*/  BRA `(.L_x_38) ;  /* 0x0000000000207947 */ /* 0x000fea0003800000 */
.L_x_33:
[----:B------:R-:W-:-:S04]  /*0f90*/  LOP3.LUT R0, R10, 0x80000000, R9, 0x48, !PT ;  /* 0x800000000a007812 */ /* 0x000fc800078e4809 */
[----:B------:R-:W-:Y:S01]  /*0fa0*/  LOP3.LUT R0, R0, 0x7f800000, RZ, 0xfc, !PT ;  /* 0x7f80000000007812 */ /* 0x000fe200078efcff */
[----:B------:R-:W-:Y:S06]  /*0fb0*/  BRA `(.L_x_38) ;  /* 0x0000000000147947 */ /* 0x000fec0003800000 */
.L_x_32:
[----:B------:R-:W-:Y:S01]  /*0fc0*/  LOP3.LUT R0, R10, 0x80000000, R9, 0x48, !PT ;  /* 0x800000000a007812 */ /* 0x000fe200078e4809 */
[----:B------:R-:W-:Y:S06]  /*0fd0*/  BRA `(.L_x_38) ;  /* 0x00000000000c7947 */ /* 0x000fec0003800000 */
.L_x_31:
[----:B------:R-:W0:Y:S01]  /*0fe0*/  MUFU.RSQ R0, -QNAN ;  /* 0xffc0000000007908 */ /* 0x000e220000001400 */
[----:B------:R-:W-:Y:S05]  /*0ff0*/  BRA `(.L_x_38) ;  /* 0x0000000000047947 */ /* 0x000fea0003800000 */
.L_x_30:
[----:B------:R-:W-:-:S07]  /*1000*/  FADD.FTZ R0, R0, R3 ;  /* 0x0000000300007221 */ /* 0x000fce0000010000 */
.L_x_38:
[----:B------:R-:W-:Y:S05]  /*1010*/  BSYNC.RECONVERGENT B1 ;  /* 0x0000000000017941 */ /* 0x000fea0003800200 */
.L_x_28:
[----:B------:R-:W-:-:S04]  /*1020*/  IMAD.MOV.U32 R7, RZ, RZ, 0x0 ;  /* 0x00000000ff077424 */ /* 0x000fc800078e00ff */
[----:B0-----:R-:W-:Y:S05]  /*1030*/  RET.REL.NODEC R6 `(_Z13softmaxKernelPfi) ;  /* 0xffffffec06f07950 */ /* 0x001fea0003c3ffff */
.L_x_39:
        /* <DEDUP_REMOVED lines=12> */
.L_x_41:


//--------------------- .text._Z10reluKernelPfi   --------------------------
	.section	.text._Z10reluKernelPfi,"ax",@progbits
	.align	128
        .global         _Z10reluKernelPfi
        .type           _Z10reluKernelPfi,@function
        .size           _Z10reluKernelPfi,(.L_x_47 - _Z10reluKernelPfi)
        .other          _Z10reluKernelPfi,@"STO_CUDA_ENTRY STV_DEFAULT"
_Z10reluKernelPfi:
.text._Z10reluKernelPfi:
        /* <DEDUP_REMOVED lines=9> */
[----:B------:R-:W1:Y:S01]  /*0090*/  LDCU.64 UR4, c[0x0][0x358] ;  /* 0x00006b00ff0477ac */ /* 0x000e620008000a00 */
[----:B0-----:R-:W-:-:S05]  /*00a0*/  IMAD.WIDE R2, R5, 0x4, R2 ;  /* 0x0000000405027825 */ /* 0x001fca00078e0202 */
[----:B-1----:R-:W2:Y:S02]  /*00b0*/  LDG.E R0, desc[UR4][R2.64] ;  /* 0x0000000402007981 */ /* 0x002ea4000c1e1900 */
[----:B--2---:R-:W-:-:S05]  /*00c0*/  FMNMX R5, RZ, R0, !PT ;  /* 0x00000000ff057209 */ /* 0x004fca0007800000 */
[----:B------:R-:W-:Y:S01]  /*00d0*/  STG.E desc[UR4][R2.64], R5 ;  /* 0x0000000502007986 */ /* 0x000fe2000c101904 */
[----:B------:R-:W-:Y:S05]  /*00e0*/  EXIT ;  /* 0x000000000000794d */ /* 0x000fea0003800000 */
.L_x_40:
        /* <DEDUP_REMOVED lines=9> */
.L_x_47:


//--------------------- .nv.shared.reserved.0     --------------------------
	.section	.nv.shared.reserved.0,"aw",@nobits
	.weak		__nv_reservedSMEM_offset_0_alias
	.size		__nv_reservedSMEM_offset_0_alias, 0, 64
	.other		__nv_reservedSMEM_offset_0_alias,@"STO_CUDA_RESERVED_SHARED STV_DEFAULT"
__nv_reservedSMEM_offset_0_alias:
	.zero		0
	.zero		64


//--------------------- .nv.shared._Z24optimizedMatrixMulKernelPfS_S_S_iii --------------------------
	.section	.nv.shared._Z24optimizedMatrixMulKernelPfS_S_S_iii,"aw",@nobits
	.sectionflags	@""
	.align	4
.nv.shared._Z24optimizedMatrixMulKernelPfS_S_S_iii:
	.zero		3072


//--------------------- .nv.shared._Z13softmaxKernelPfi --------------------------
	.section	.nv.shared._Z13softmaxKernelPfi,"aw",@nobits
	.sectionflags	@""
	.align	4
.nv.shared._Z13softmaxKernelPfi:
	.zero		3120


//--------------------- .nv.constant0._Z16updateParametersPfS_S_S_iif --------------------------
	.section	.nv.constant0._Z16updateParametersPfS_S_S_iif,"a",@progbits
	.sectionflags	@""
	.align	4
.nv.constant0._Z16updateParametersPfS_S_S_iif:
	.zero		940


//--------------------- .nv.constant0._Z16computeGradientsPfS_S_S_S_S_S_S_S_S_iii --------------------------
	.section	.nv.constant0._Z16computeGradientsPfS_S_S_S_S_S_S_S_S_iii,"a",@progbits
	.sectionflags	@""
	.align	4
.nv.constant0._Z16computeGradientsPfS_S_S_S_S_S_S_S_S_iii:
	.zero		988


//--------------------- .nv.constant0._Z20backwardOutputKernelPfS_S_i --------------------------
	.section	.nv.constant0._Z20backwardOutputKernelPfS_S_i,"a",@progbits
	.sectionflags	@""
	.align	4
.nv.constant0._Z20backwardOutputKernelPfS_S_i:
	.zero		924


//--------------------- .nv.constant0._Z24optimizedMatrixMulKernelPfS_S_S_iii --------------------------
	.section	.nv.constant0._Z24optimizedMatrixMulKernelPfS_S_S_iii,"a",@progbits
	.sectionflags	@""
	.align	4
.nv.constant0._Z24optimizedMatrixMulKernelPfS_S_S_iii:
	.zero		940


//--------------------- .nv.constant0._Z13softmaxKernelPfi --------------------------
	.section	.nv.constant0._Z13softmaxKernelPfi,"a",@progbits
	.sectionflags	@""
	.align	4
.nv.constant0._Z13softmaxKernelPfi:
	.zero		908


//--------------------- .nv.constant0._Z10reluKernelPfi --------------------------
	.section	.nv.constant0._Z10reluKernelPfi,"a",@progbits
	.sectionflags	@""
	.align	4
.nv.constant0._Z10reluKernelPfi:
	.zero		908


//--------------------- SYMBOLS --------------------------

	.type		.nv.reservedSmem.offset0,@object
	.size		.nv.reservedSmem.offset0,0x4
	.type		.nv.reservedSmem.cap,@object
	.size		.nv.reservedSmem.cap,0x4
